	.target	sm_90a

	.elftype	@"ET_EXEC"


//--------------------- .note.nv.tkinfo           --------------------------
	.section	.note.nv.tkinfo,"",@"SHT_NOTE"
	.sectionflags	@"SHF_NOTE_NV_TKINFO"
	.tkinfo
        /*0018*/ 	.word	0x00000002
        /*0030*/ 	.string	""
        /*0030*/ 	.string	"ptxas"
        /*0030*/ 	.string	"Cuda compilation tools, release 13.0, V13.0.88"
        /*0030*/ 	.string	"Build cuda_13.0.r13.0/compiler.36424714_0"
        /*0030*/ 	.string	"-v  -suppress-debug-info  -lineinfo  -arch sm_90a "



//--------------------- .note.nv.cuinfo           --------------------------
	.section	.note.nv.cuinfo,"",@"SHT_NOTE"
	.sectionflags	@"SHF_NOTE_NV_CUINFO"
        /*0018*/ 	.short	0x0002
        /*001a*/ 	.short	0x005a
        /*001c*/ 	.short	0x0082
	.zero		2


//--------------------- .nv.info                  --------------------------
	.section	.nv.info,"",@"SHT_CUDA_INFO"
	.align	4


	//----- nvinfo : EIATTR_REGCOUNT
	.align		4
        /*0000*/ 	.byte	0x04, 0x2f
        /*0002*/ 	.short	(.L_1 - .L_0)
	.align		4
.L_0:
        /*0004*/ 	.word	index@(matmul_kernel)
        /*0008*/ 	.word	0x00000080


	//----- nvinfo : EIATTR_FRAME_SIZE
	.align		4
.L_1:
        /*000c*/ 	.byte	0x04, 0x11
        /*000e*/ 	.short	(.L_3 - .L_2)
	.align		4
.L_2:
        /*0010*/ 	.word	index@(matmul_kernel)
        /*0014*/ 	.word	0x00000000


	//----- nvinfo : EIATTR_MIN_STACK_SIZE
	.align		4
.L_3:
        /*0018*/ 	.byte	0x04, 0x12
        /*001a*/ 	.short	(.L_5 - .L_4)
	.align		4
.L_4:
        /*001c*/ 	.word	index@(matmul_kernel)
        /*0020*/ 	.word	0x00000000
.L_5:


//--------------------- .nv.compat                --------------------------
	.section	.nv.compat,"",@"SHT_CUDA_COMPAT_INFO"
	.align	4
        /*0000*/ 	.byte	0x02, 0x09, 0x01, 0x00, 0x02, 0x02, 0x04, 0x00, 0x02, 0x05, 0x05, 0x00, 0x03, 0x07, 0x01, 0x01
        /*0010*/ 	.byte	0x02, 0x03, 0x00, 0x00, 0x02, 0x06, 0x01, 0x00, 0x04, 0x0b, 0x08, 0x00, 0x00, 0x00, 0x00, 0x00
        /*0020*/ 	.byte	0x00, 0x00, 0x00, 0x00


//--------------------- .nv.info.matmul_kernel    --------------------------
	.section	.nv.info.matmul_kernel,"",@"SHT_CUDA_INFO"
	.sectionflags	@""
	.align	4


	//----- nvinfo : EIATTR_CUDA_API_VERSION
	.align		4
        /*0000*/ 	.byte	0x04, 0x37
        /*0002*/ 	.short	(.L_7 - .L_6)
.L_6:
        /*0004*/ 	.word	0x00000082


	//----- nvinfo : EIATTR_KPARAM_INFO
	.align		4
.L_7:
        /*0008*/ 	.byte	0x04, 0x17
        /*000a*/ 	.short	(.L_9 - .L_8)
.L_8:
        /*000c*/ 	.word	0x00000000
        /*0010*/ 	.short	0x000d
        /*0012*/ 	.short	0x0048
        /*0014*/ 	.byte	0x00, 0xf4, 0x21, 0x00


	//----- nvinfo : EIATTR_KPARAM_INFO
	.align		4
.L_9:
        /*0018*/ 	.byte	0x04, 0x17
        /*001a*/ 	.short	(.L_11 - .L_10)
.L_10:
        /*001c*/ 	.word	0x00000000
        /*0020*/ 	.short	0x000c
        /*0022*/ 	.short	0x0040
        /*0024*/ 	.byte	0x00, 0xf4, 0x21, 0x00


	//----- nvinfo : EIATTR_KPARAM_INFO
	.align		4
.L_11:
        /*0028*/ 	.byte	0x04, 0x17
        /*002a*/ 	.short	(.L_13 - .L_12)
.L_12:
        /*002c*/ 	.word	0x00000000
        /*0030*/ 	.short	0x000b
        /*0032*/ 	.short	0x0038
        /*0034*/ 	.byte	0x00, 0xf0, 0x11, 0x00


	//----- nvinfo : EIATTR_KPARAM_INFO
	.align		4
.L_13:
        /*0038*/ 	.byte	0x04, 0x17
        /*003a*/ 	.short	(.L_15 - .L_14)
.L_14:
        /*003c*/ 	.word	0x00000000
        /*0040*/ 	.short	0x000a
        /*0042*/ 	.short	0x0034
        /*0044*/ 	.byte	0x00, 0xf0, 0x11, 0x00


	//----- nvinfo : EIATTR_KPARAM_INFO
	.align		4
.L_15:
        /*0048*/ 	.byte	0x04, 0x17
        /*004a*/ 	.short	(.L_17 - .L_16)
.L_16:
        /*004c*/ 	.word	0x00000000
        /*0050*/ 	.short	0x0009
        /*0052*/ 	.short	0x0030
        /*0054*/ 	.byte	0x00, 0xf0, 0x11, 0x00


	//----- nvinfo : EIATTR_KPARAM_INFO
	.align		4
.L_17:
        /*0058*/ 	.byte	0x04, 0x17
        /*005a*/ 	.short	(.L_19 - .L_18)
.L_18:
        /*005c*/ 	.word	0x00000000
        /*0060*/ 	.short	0x0008
        /*0062*/ 	.short	0x002c
        /*0064*/ 	.byte	0x00, 0xf0, 0x11, 0x00


	//----- nvinfo : EIATTR_KPARAM_INFO
	.align		4
.L_19:
        /*0068*/ 	.byte	0x04, 0x17
        /*006a*/ 	.short	(.L_21 - .L_20)
.L_20:
        /*006c*/ 	.word	0x00000000
        /*0070*/ 	.short	0x0007
        /*0072*/ 	.short	0x0028
        /*0074*/ 	.byte	0x00, 0xf0, 0x11, 0x00


	//----- nvinfo : EIATTR_KPARAM_INFO
	.align		4
.L_21:
        /*0078*/ 	.byte	0x04, 0x17
        /*007a*/ 	.short	(.L_23 - .L_22)
.L_22:
        /*007c*/ 	.word	0x00000000
        /*0080*/ 	.short	0x0006
        /*0082*/ 	.short	0x0024
        /*0084*/ 	.byte	0x00, 0xf0, 0x11, 0x00


	//----- nvinfo : EIATTR_KPARAM_INFO
	.align		4
.L_23:
        /*0088*/ 	.byte	0x04, 0x17
        /*008a*/ 	.short	(.L_25 - .L_24)
.L_24:
        /*008c*/ 	.word	0x00000000
        /*0090*/ 	.short	0x0005
        /*0092*/ 	.short	0x0020
        /*0094*/ 	.byte	0x00, 0xf0, 0x11, 0x00


	//----- nvinfo : EIATTR_KPARAM_INFO
	.align		4
.L_25:
        /*0098*/ 	.byte	0x04, 0x17
        /*009a*/ 	.short	(.L_27 - .L_26)
.L_26:
        /*009c*/ 	.word	0x00000000
        /*00a0*/ 	.short	0x0004
        /*00a2*/ 	.short	0x001c
        /*00a4*/ 	.byte	0x00, 0xf0, 0x11, 0x00


	//----- nvinfo : EIATTR_KPARAM_INFO
	.align		4
.L_27:
        /*00a8*/ 	.byte	0x04, 0x17
        /*00aa*/ 	.short	(.L_29 - .L_28)
.L_28:
        /*00ac*/ 	.word	0x00000000
        /*00b0*/ 	.short	0x0003
        /*00b2*/ 	.short	0x0018
        /*00b4*/ 	.byte	0x00, 0xf0, 0x11, 0x00


	//----- nvinfo : EIATTR_KPARAM_INFO
	.align		4
.L_29:
        /*00b8*/ 	.byte	0x04, 0x17
        /*00ba*/ 	.short	(.L_31 - .L_30)
.L_30:
        /*00bc*/ 	.word	0x00000000
        /*00c0*/ 	.short	0x0002
        /*00c2*/ 	.short	0x0010
        /*00c4*/ 	.byte	0x00, 0xf4, 0x21, 0x00


	//----- nvinfo : EIATTR_KPARAM_INFO
	.align		4
.L_31:
        /*00c8*/ 	.byte	0x04, 0x17
        /*00ca*/ 	.short	(.L_33 - .L_32)
.L_32:
        /*00cc*/ 	.word	0x00000000
        /*00d0*/ 	.short	0x0001
        /*00d2*/ 	.short	0x0008
        /*00d4*/ 	.byte	0x00, 0xf4, 0x21, 0x00


	//----- nvinfo : EIATTR_KPARAM_INFO
	.align		4
.L_33:
        /*00d8*/ 	.byte	0x04, 0x17
        /*00da*/ 	.short	(.L_35 - .L_34)
.L_34:
        /*00dc*/ 	.word	0x00000000
        /*00e0*/ 	.short	0x0000
        /*00e2*/ 	.short	0x0000
        /*00e4*/ 	.byte	0x00, 0xf4, 0x21, 0x00


	//----- nvinfo : EIATTR_EXPLICIT_CLUSTER
	.align		4
.L_35:
        /*00e8*/ 	.byte	0x01, 0x3e
	.zero		2


	//----- nvinfo : EIATTR_CTA_PER_CLUSTER
	.align		4
        /*00ec*/ 	.byte	0x04, 0x3d
        /*00ee*/ 	.short	(.L_37 - .L_36)
.L_36:
        /*00f0*/ 	.word	0x00000004
        /*00f4*/ 	.word	0x00000001
        /*00f8*/ 	.word	0x00000001


	//----- nvinfo : EIATTR_SPARSE_MMA_MASK
	.align		4
.L_37:
        /*00fc*/ 	.byte	0x03, 0x50
        /*00fe*/ 	.short	0x0000


	//----- nvinfo : EIATTR_MAXREG_COUNT
	.align		4
        /*0100*/ 	.byte	0x03, 0x1b
        /*0102*/ 	.short	0x00ff


	//----- nvinfo : EIATTR_NUM_BARRIERS
	.align		4
        /*0104*/ 	.byte	0x02, 0x4c
        /*0106*/ 	.byte	0x01
	.zero		1


	//----- nvinfo : EIATTR_MERCURY_ISA_VERSION
	.align		4
        /*0108*/ 	.byte	0x03, 0x5f
        /*010a*/ 	.short	0x0101


	//----- nvinfo : EIATTR_EXIT_INSTR_OFFSETS
	.align		4
        /*010c*/ 	.byte	0x04, 0x1c
        /*010e*/ 	.short	(.L_39 - .L_38)


	//   ....[0]....
.L_38:
        /*0110*/ 	.word	0x00003af0


	//   ....[1]....
        /*0114*/ 	.word	0x00003b20


	//----- nvinfo : EIATTR_REQNTID
	.align		4
.L_39:
        /*0118*/ 	.byte	0x04, 0x10
        /*011a*/ 	.short	(.L_41 - .L_40)
.L_40:
        /*011c*/ 	.word	0x00000080
        /*0120*/ 	.word	0x00000001
        /*0124*/ 	.word	0x00000001


	//----- nvinfo : EIATTR_CBANK_PARAM_SIZE
	.align		4
.L_41:
        /*0128*/ 	.byte	0x03, 0x19
        /*012a*/ 	.short	0x0050


	//----- nvinfo : EIATTR_PARAM_CBANK
	.align		4
        /*012c*/ 	.byte	0x04, 0x0a
        /*012e*/ 	.short	(.L_43 - .L_42)
	.align		4
.L_42:
        /*0130*/ 	.word	index@(.nv.constant0.matmul_kernel)
        /*0134*/ 	.short	0x0210
        /*0136*/ 	.short	0x0050


	//----- nvinfo : EIATTR_SW_WAR
	.align		4
.L_43:
        /*0138*/ 	.byte	0x04, 0x36
        /*013a*/ 	.short	(.L_45 - .L_44)
.L_44:
        /*013c*/ 	.word	0x00000008
.L_45:


//--------------------- .nv.callgraph             --------------------------
	.section	.nv.callgraph,"",@"SHT_CUDA_CALLGRAPH"
	.align	4
	.sectionentsize	8
	.align		4
        /*0000*/ 	.word	0x00000000
	.align		4
        /*0004*/ 	.word	0xffffffff
	.align		4
        /*0008*/ 	.word	0x00000000
	.align		4
        /*000c*/ 	.word	0xfffffffe
	.align		4
        /*0010*/ 	.word	0x00000000
	.align		4
        /*0014*/ 	.word	0xfffffffd
	.align		4
        /*0018*/ 	.word	0x00000000
	.align		4
        /*001c*/ 	.word	0xfffffffc


//--------------------- .text.matmul_kernel       --------------------------
	.section	.text.matmul_kernel,"ax",@progbits
	.align	128
        .global         matmul_kernel
        .type           matmul_kernel,@function
        .size           matmul_kernel,(.L_x_3 - matmul_kernel)
        .other          matmul_kernel,@"STO_CUDA_ENTRY STV_DEFAULT"
matmul_kernel:
.text.matmul_kernel:
[----:B------:R-:W-:Y:S08]  /*0000*/  LDC R1, c[0x0][0x28] ;  /* 0x00000a00ff017b82 */ /* 0x000ff00000000800 */
[----:B------:R-:W0:Y:S01]  /*0010*/  LDC.64 R8, c[0x0][0x228] ;  /* 0x00008a00ff087b82 */ /* 0x000e220000000a00 */
[----:B------:R-:W1:Y:S01]  /*0020*/  S2R R23, SR_TID.X ;  /* 0x0000000000177919 */ /* 0x000e620000002100 */
[----:B------:R-:W-:Y:S01]  /*0030*/  ULDC.64 UR14, c[0x0][0x208] ;  /* 0x00008200000e7ab9 */ /* 0x000fe20000000a00 */
[----:B------:R-:W-:-:S02]  /*0040*/  CS2R R24, SRZ ;  /* 0x0000000000187805 */ /* 0x000fc4000001ff00 */
[----:B------:R-:W-:Y:S02]  /*0050*/  CS2R R26, SRZ ;  /* 0x00000000001a7805 */ /* 0x000fe4000001ff00 */
[----:B------:R-:W-:Y:S02]  /*0060*/  CS2R R32, SRZ ;  /* 0x0000000000207805 */ /* 0x000fe4000001ff00 */
[----:B------:R-:W-:Y:S02]  /*0070*/  CS2R R34, SRZ ;  /* 0x0000000000227805 */ /* 0x000fe4000001ff00 */
[----:B------:R-:W-:Y:S01]  /*0080*/  CS2R R40, SRZ ;  /* 0x0000000000287805 */ /* 0x000fe2000001ff00 */
[----:B------:R-:W2:Y:S01]  /*0090*/  S2UR UR4, SR_CTAID.X ;  /* 0x00000000000479c3 */ /* 0x000ea20000002500 */
[----:B------:R-:W-:Y:S02]  /*00a0*/  CS2R R42, SRZ ;  /* 0x00000000002a7805 */ /* 0x000fe4000001ff00 */
[----:B------:R-:W-:-:S02]  /*00b0*/  CS2R R48, SRZ ;  /* 0x0000000000307805 */ /* 0x000fc4000001ff00 */
[----:B------:R-:W-:-:S03]  /*00c0*/  CS2R R50, SRZ ;  /* 0x0000000000327805 */ /* 0x000fc6000001ff00 */
[----:B------:R-:W3:Y:S01]  /*00d0*/  LDC R90, c[0x0][0x230] ;  /* 0x00008c00ff5a7b82 */ /* 0x000ee20000000800 */
[----:B0-----:R-:W-:-:S07]  /*00e0*/  VIADD R0, R9, 0x3f ;  /* 0x0000003f09007836 */ /* 0x001fce0000000000 */
[----:B------:R-:W0:Y:S01]  /*00f0*/  S2UR UR12, SR_CgaCtaId ;  /* 0x00000000000c79c3 */ /* 0x000e220000008800 */
[----:B------:R-:W-:Y:S02]  /*0100*/  SHF.R.S32.HI R3, RZ, 0x1f, R0 ;  /* 0x0000001fff037819 */ /* 0x000fe40000011400 */
[----:B--2---:R-:W-:Y:S01]  /*0110*/  I2FP.F32.U32 R5, UR4 ;  /* 0x0000000400057c45 */ /* 0x004fe20008201000 */
[----:B------:R-:W-:Y:S01]  /*0120*/  ULDC UR4, c[0x0][0x150] ;  /* 0x0000540000047ab9 */ /* 0x000fe20000000800 */
[----:B------:R-:W-:Y:S02]  /*0130*/  LEA.HI R3, R3, R0, RZ, 0x6 ;  /* 0x0000000003037211 */ /* 0x000fe400078f30ff */
[----:B-1----:R-:W-:Y:S01]  /*0140*/  SHF.R.U32.HI R17, RZ, 0x6, R23 ;  /* 0x00000006ff117819 */ /* 0x002fe20000011617 */
[----:B------:R-:W-:Y:S01]  /*0150*/  FMUL R5, R5, UR4 ;  /* 0x0000000405057c20 */ /* 0x000fe20008400000 */
[----:B------:R-:W-:Y:S01]  /*0160*/  SHF.R.S32.HI R3, RZ, 0x6, R3 ;  /* 0x00000006ff037819 */ /* 0x000fe20000011403 */
[----:B---3--:R-:W-:Y:S01]  /*0170*/  VIADD R90, R90, 0x1f ;  /* 0x0000001f5a5a7836 */ /* 0x008fe20000000000 */
[----:B------:R-:W-:-:S03]  /*0180*/  LEA.HI R21, R23, 0xe, RZ, 0x1a ;  /* 0x0000000e17157811 */ /* 0x000fc600078fd0ff */
[----:B------:R-:W-:Y:S01]  /*0190*/  IMAD.SHL.U32 R4, R3, 0x8, RZ ;  /* 0x0000000803047824 */ /* 0x000fe200078e00ff */
[----:B------:R-:W1:Y:S01]  /*01a0*/  F2I.U32.TRUNC.NTZ R5, R5 ;  /* 0x0000000500057305 */ /* 0x000e62000020f000 */
[----:B------:R-:W-:Y:S02]  /*01b0*/  LEA.HI R19, R23, 0x1e, RZ, 0x1a ;  /* 0x0000001e17137811 */ /* 0x000fe400078fd0ff */
[----:B------:R-:W-:Y:S02]  /*01c0*/  SGXT.U32 R17, R17, 0x1 ;  /* 0x000000011111781a */ /* 0x000fe40000000000 */
[----:B------:R-:W-:Y:S01]  /*01d0*/  IABS R7, R4 ;  /* 0x0000000400077213 */ /* 0x000fe20000000000 */
[----:B0-----:R-:W-:-:S03]  /*01e0*/  USHF.L.U32 UR4, UR12, 0x6, URZ ;  /* 0x000000060c047899 */ /* 0x001fc6000800063f */
[----:B------:R-:W0:Y:S01]  /*01f0*/  I2F.RP R0, R7 ;  /* 0x0000000700007306 */ /* 0x000e220000209400 */
[----:B-1----:R-:W-:-:S07]  /*0200*/  IABS R13, R5 ;  /* 0x00000005000d7213 */ /* 0x002fce0000000000 */
[----:B0-----:R-:W0:Y:S02]  /*0210*/  MUFU.RCP R0, R0 ;  /* 0x0000000000007308 */ /* 0x001e240000001000 */
[----:B0-----:R-:W-:Y:S01]  /*0220*/  VIADD R2, R0, 0xffffffe ;  /* 0x0ffffffe00027836 */ /* 0x001fe20000000000 */
[----:B------:R-:W-:-:S05]  /*0230*/  IABS R0, R4 ;  /* 0x0000000400007213 */ /* 0x000fca0000000000 */
[----:B------:R0:W1:Y:S01]  /*0240*/  F2I.FTZ.U32.TRUNC.NTZ R3, R2 ;  /* 0x0000000200037305 */ /* 0x000062000021f000 */
[----:B------:R-:W-:Y:S02]  /*0250*/  IMAD.MOV R0, RZ, RZ, -R0 ;  /* 0x000000ffff007224 */ /* 0x000fe400078e0a00 */
[----:B0-----:R-:W-:Y:S02]  /*0260*/  IMAD.MOV.U32 R2, RZ, RZ, RZ ;  /* 0x000000ffff027224 */ /* 0x001fe400078e00ff */
[----:B-1----:R-:W-:-:S04]  /*0270*/  IMAD.MOV R6, RZ, RZ, -R3 ;  /* 0x000000ffff067224 */ /* 0x002fc800078e0a03 */
[----:B------:R-:W-:-:S04]  /*0280*/  IMAD R11, R6, R7, RZ ;  /* 0x00000007060b7224 */ /* 0x000fc800078e02ff */
[----:B------:R-:W-:-:S06]  /*0290*/  IMAD.HI.U32 R2, R3, R11, R2 ;  /* 0x0000000b03027227 */ /* 0x000fcc00078e0002 */
[----:B------:R-:W-:-:S04]  /*02a0*/  IMAD.HI.U32 R2, R2, R13, RZ ;  /* 0x0000000d02027227 */ /* 0x000fc800078e00ff */
[----:B------:R-:W-:-:S05]  /*02b0*/  IMAD R0, R2, R0, R13 ;  /* 0x0000000002007224 */ /* 0x000fca00078e020d */
[----:B------:R-:W-:-:S13]  /*02c0*/  ISETP.GT.U32.AND P1, PT, R7, R0, PT ;  /* 0x000000000700720c */ /* 0x000fda0003f24070 */
[----:B------:R-:W-:Y:S02]  /*02d0*/  @!P1 IMAD.IADD R0, R0, 0x1, -R7 ;  /* 0x0000000100009824 */ /* 0x000fe400078e0a07 */
[----:B------:R-:W-:Y:S01]  /*02e0*/  @!P1 VIADD R2, R2, 0x1 ;  /* 0x0000000102029836 */ /* 0x000fe20000000000 */
[----:B------:R-:W-:Y:S02]  /*02f0*/  ISETP.NE.AND P1, PT, R4, RZ, PT ;  /* 0x000000ff0400720c */ /* 0x000fe40003f25270 */
[----:B------:R-:W-:Y:S02]  /*0300*/  ISETP.GE.U32.AND P0, PT, R0, R7, PT ;  /* 0x000000070000720c */ /* 0x000fe40003f06070 */
[----:B------:R-:W-:-:S04]  /*0310*/  LOP3.LUT R0, R5, R4, RZ, 0x3c, !PT ;  /* 0x0000000405007212 */ /* 0x000fc800078e3cff */
[----:B------:R-:W-:Y:S01]  /*0320*/  ISETP.GE.AND P2, PT, R0, RZ, PT ;  /* 0x000000ff0000720c */ /* 0x000fe20003f46270 */
[----:B------:R-:W-:-:S05]  /*0330*/  VIADD R0, R8, 0xff ;  /* 0x000000ff08007836 */ /* 0x000fca0000000000 */
[----:B------:R-:W-:Y:S01]  /*0340*/  SHF.R.S32.HI R3, RZ, 0x1f, R0 ;  /* 0x0000001fff037819 */ /* 0x000fe20000011400 */
[----:B------:R-:W-:-:S03]  /*0350*/  @P0 VIADD R2, R2, 0x1 ;  /* 0x0000000102020836 */ /* 0x000fc60000000000 */
[----:B------:R-:W-:-:S03]  /*0360*/  LEA.HI R3, R3, R0, RZ, 0x8 ;  /* 0x0000000003037211 */ /* 0x000fc600078f40ff */
[----:B------:R-:W-:Y:S01]  /*0370*/  @!P2 IMAD.MOV R2, RZ, RZ, -R2 ;  /* 0x000000ffff02a224 */ /* 0x000fe200078e0a02 */
[----:B------:R-:W-:-:S05]  /*0380*/  @!P1 LOP3.LUT R2, RZ, R4, RZ, 0x33, !PT ;  /* 0x00000004ff029212 */ /* 0x000fca00078e33ff */
[----:B------:R-:W-:Y:S02]  /*0390*/  IMAD.SHL.U32 R6, R2, 0x8, RZ ;  /* 0x0000000802067824 */ /* 0x000fe400078e00ff */
[----:B------:R-:W-:-:S03]  /*03a0*/  IMAD.MOV R2, RZ, RZ, -R2 ;  /* 0x000000ffff027224 */ /* 0x000fc600078e0a02 */
[----:B------:R-:W-:Y:S01]  /*03b0*/  LEA.HI.SX32 R3, R3, -R6, 0x18 ;  /* 0x8000000603037211 */ /* 0x000fe200078fc2ff */
[----:B------:R-:W-:-:S03]  /*03c0*/  IMAD R4, R4, R2, R5 ;  /* 0x0000000204047224 */ /* 0x000fc600078e0205 */
[----:B------:R-:W-:Y:S02]  /*03d0*/  VIMNMX R13, R3, 0x8, PT ;  /* 0x00000008030d7848 */ /* 0x000fe40003fe0100 */
[----:B------:R-:W-:Y:S02]  /*03e0*/  IABS R11, R4 ;  /* 0x00000004000b7213 */ /* 0x000fe40000000000 */
[----:B------:R-:W-:-:S04]  /*03f0*/  IABS R7, R13 ;  /* 0x0000000d00077213 */ /* 0x000fc80000000000 */
[----:B------:R-:W0:Y:S08]  /*0400*/  I2F.RP R0, R7 ;  /* 0x0000000700007306 */ /* 0x000e300000209400 */
[----:B0-----:R-:W0:Y:S02]  /*0410*/  MUFU.RCP R0, R0 ;  /* 0x0000000000007308 */ /* 0x001e240000001000 */
[----:B0-----:R-:W-:-:S06]  /*0420*/  VIADD R3, R0, 0xffffffe ;  /* 0x0ffffffe00037836 */ /* 0x001fcc0000000000 */
[----:B------:R-:W0:Y:S02]  /*0430*/  F2I.FTZ.U32.TRUNC.NTZ R3, R3 ;  /* 0x0000000300037305 */ /* 0x000e24000021f000 */
[----:B0-----:R-:W-:-:S04]  /*0440*/  IMAD.MOV R10, RZ, RZ, -R3 ;  /* 0x000000ffff0a7224 */ /* 0x001fc800078e0a03 */
[----:B------:R-:W-:Y:S01]  /*0450*/  IMAD.MOV.U32 R2, RZ, RZ, R10 ;  /* 0x000000ffff027224 */ /* 0x000fe200078e000a */
[----:B------:R-:W-:-:S03]  /*0460*/  IABS R10, R13 ;  /* 0x0000000d000a7213 */ /* 0x000fc60000000000 */
[----:B------:R-:W-:Y:S02]  /*0470*/  IMAD R5, R2, R7, RZ ;  /* 0x0000000702057224 */ /* 0x000fe400078e02ff */
[----:B------:R-:W-:Y:S02]  /*0480*/  IMAD.MOV.U32 R2, RZ, RZ, RZ ;  /* 0x000000ffff027224 */ /* 0x000fe400078e00ff */
[----:B------:R-:W-:Y:S02]  /*0490*/  IMAD.MOV R0, RZ, RZ, -R10 ;  /* 0x000000ffff007224 */ /* 0x000fe400078e0a0a */
[----:B------:R-:W-:Y:S01]  /*04a0*/  IMAD.HI.U32 R2, R3, R5, R2 ;  /* 0x0000000503027227 */ /* 0x000fe200078e0002 */
[----:B------:R-:W-:-:S05]  /*04b0*/  LOP3.LUT R3, R23, 0x3f, RZ, 0xc0, !PT ;  /* 0x0000003f17037812 */ /* 0x000fca00078ec0ff */
        /* <DEDUP_REMOVED lines=8> */
[----:B------:R-:W-:-:S07]  /*0540*/  ISETP.GE.AND P2, PT, R0, RZ, PT ;  /* 0x000000ff0000720c */ /* 0x000fce0003f46270 */
[----:B------:R-:W-:Y:S01]  /*0550*/  @P0 VIADD R2, R2, 0x1 ;  /* 0x0000000102020836 */ /* 0x000fe20000000000 */
[----:B------:R-:W-:-:S05]  /*0560*/  ISETP.GE.AND P0, PT, R90, 0x20, PT ;  /* 0x000000205a00780c */ /* 0x000fca0003f06270 */
[----:B------:R-:W-:Y:S01]  /*0570*/  @!P2 IMAD.MOV R2, RZ, RZ, -R2 ;  /* 0x000000ffff02a224 */ /* 0x000fe200078e0a02 */
[----:B------:R-:W-:-:S05]  /*0580*/  @!P1 LOP3.LUT R2, RZ, R13, RZ, 0x33, !PT ;  /* 0x0000000dff029212 */ /* 0x000fca00078e33ff */
[----:B------:R-:W-:Y:S02]  /*0590*/  IMAD.MOV R0, RZ, RZ, -R2 ;  /* 0x000000ffff007224 */ /* 0x000fe400078e0a02 */
[----:B------:R-:W-:Y:S02]  /*05a0*/  IMAD.SHL.U32 R16, R2, 0x40, RZ ;  /* 0x0000004002107824 */ /* 0x000fe400078e00ff */
[----:B------:R-:W-:Y:S02]  /*05b0*/  IMAD R0, R13, R0, R4 ;  /* 0x000000000d007224 */ /* 0x000fe400078e0204 */
[----:B------:R-:W-:Y:S01]  /*05c0*/  IMAD.U32 R4, RZ, RZ, UR4 ;  /* 0x00000004ff047e24 */ /* 0x000fe2000f8e00ff */
[----:B------:R-:W-:Y:S01]  /*05d0*/  UMOV UR4, 0x400 ;  /* 0x0000040000047882 */ /* 0x000fe20000000000 */
[----:B------:R-:W-:Y:S01]  /*05e0*/  IMAD.IADD R0, R6, 0x1, R0 ;  /* 0x0000000106007824 */ /* 0x000fe200078e0200 */
[----:B------:R-:W-:Y:S02]  /*05f0*/  ULEA UR12, UR12, UR4, 0x18 ;  /* 0x000000040c0c7291 */ /* 0x000fe4000f8ec03f */
[----:B------:R-:W-:-:S05]  /*0600*/  LOP3.LUT R3, R3, 0xc0, R4, 0xf8, !PT ;  /* 0x000000c003037812 */ /* 0x000fca00078ef804 */
[----:B------:R-:W-:Y:S01]  /*0610*/  IMAD R18, R0, 0x100, R3 ;  /* 0x0000010000127824 */ /* 0x000fe200078e0203 */
[----:B------:R-:W-:Y:S06]  /*0620*/  @!P0 BRA `(.L_x_0) ;  /* 0x0000002400648947 */ /* 0x000fec0003800000 */
[----:B------:R-:W-:Y:S01]  /*0630*/  IABS R29, R8 ;  /* 0x00000008001d7213 */ /* 0x000fe20000000000 */
[----:B------:R-:W-:Y:S01]  /*0640*/  ULDC UR4, c[0x0][0x234] ;  /* 0x00008d0000047ab9 */ /* 0x000fe20000000800 */
[----:B------:R-:W-:Y:S01]  /*0650*/  IABS R2, R9 ;  /* 0x0000000900027213 */ /* 0x000fe20000000000 */
[----:B------:R-:W-:Y:S01]  /*0660*/  ULDC.64 UR6, c[0x0][0x210] ;  /* 0x0000840000067ab9 */ /* 0x000fe20000000a00 */
[----:B------:R-:W0:Y:S01]  /*0670*/  I2F.RP R3, R29 ;  /* 0x0000001d00037306 */ /* 0x000e220000209400 */
[----:B------:R-:W-:Y:S01]  /*0680*/  IABS R12, R18 ;  /* 0x00000012000c7213 */ /* 0x000fe20000000000 */
[----:B------:R-:W1:Y:S01]  /*0690*/  LDC R71, c[0x0][0x23c] ;  /* 0x00008f00ff477b82 */ /* 0x000e620000000800 */
[----:B------:R-:W-:Y:S01]  /*06a0*/  LEA.HI R20, R23, R16, RZ, 0x1b ;  /* 0x0000001017147211 */ /* 0x000fe200078fd8ff */
[----:B------:R-:W-:Y:S01]  /*06b0*/  ULDC UR5, c[0x0][0x240] ;  /* 0x0000900000057ab9 */ /* 0x000fe20000000800 */
[----:B------:R-:W-:Y:S02]  /*06c0*/  ISETP.GE.AND P5, PT, R18, RZ, PT ;  /* 0x000000ff1200720c */ /* 0x000fe40003fa6270 */
[----:B------:R-:W-:-:S02]  /*06d0*/  CS2R R46, SRZ ;  /* 0x00000000002e7805 */ /* 0x000fc4000001ff00 */
[----:B------:R-:W-:Y:S01]  /*06e0*/  ISETP.NE.AND P6, PT, R8, RZ, PT ;  /* 0x000000ff0800720c */ /* 0x000fe20003fc5270 */
[----:B------:R-:W2:Y:S01]  /*06f0*/  I2F.RP R0, R2 ;  /* 0x0000000200007306 */ /* 0x000ea20000209400 */
[C---:B------:R-:W-:Y:S01]  /*0700*/  LOP3.LUT R56, R17.reuse, 0x1c, RZ, 0xfc, !PT ;  /* 0x0000001c11387812 */ /* 0x040fe200078efcff */
[----:B------:R-:W3:Y:S01]  /*0710*/  LDC R70, c[0x0][0x238] ;  /* 0x00008e00ff467b82 */ /* 0x000ee20000000800 */
[C---:B------:R-:W-:Y:S02]  /*0720*/  LOP3.LUT R57, R17.reuse, 0x1a, RZ, 0xfc, !PT ;  /* 0x0000001a11397812 */ /* 0x040fe400078efcff */
[----:B------:R-:W-:Y:S02]  /*0730*/  CS2R R48, SRZ ;  /* 0x0000000000307805 */ /* 0x000fe4000001ff00 */
[----:B------:R-:W-:Y:S02]  /*0740*/  LOP3.LUT R58, R17, 0x18, RZ, 0xfc, !PT ;  /* 0x00000018113a7812 */ /* 0x000fe400078efcff */
[----:B------:R-:W-:-:S02]  /*0750*/  CS2R R50, SRZ ;  /* 0x0000000000327805 */ /* 0x000fc4000001ff00 */
[C---:B------:R-:W-:Y:S01]  /*0760*/  LOP3.LUT R59, R17.reuse, 0x16, RZ, 0xfc, !PT ;  /* 0x00000016113b7812 */ /* 0x040fe200078efcff */
[----:B0-----:R-:W0:Y:S01]  /*0770*/  MUFU.RCP R3, R3 ;  /* 0x0000000300037308 */ /* 0x001e220000001000 */
[C---:B------:R-:W-:Y:S02]  /*0780*/  LOP3.LUT R60, R17.reuse, 0x14, RZ, 0xfc, !PT ;  /* 0x00000014113c7812 */ /* 0x040fe400078efcff */
[----:B------:R-:W-:Y:S02]  /*0790*/  CS2R R52, SRZ ;  /* 0x0000000000347805 */ /* 0x000fe4000001ff00 */
[C---:B------:R-:W-:Y:S02]  /*07a0*/  LOP3.LUT R61, R17.reuse, 0x12, RZ, 0xfc, !PT ;  /* 0x00000012113d7812 */ /* 0x040fe400078efcff */
[----:B------:R-:W-:Y:S02]  /*07b0*/  CS2R R54, SRZ ;  /* 0x0000000000367805 */ /* 0x000fe4000001ff00 */
[C---:B------:R-:W-:Y:S01]  /*07c0*/  LOP3.LUT R62, R17.reuse, 0x10, RZ, 0xfc, !PT ;  /* 0x00000010113e7812 */ /* 0x040fe200078efcff */
[----:B------:R-:W-:Y:S01]  /*07d0*/  UMOV UR8, 0x80 ;  /* 0x0000008000087882 */ /* 0x000fe20000000000 */
[C---:B------:R-:W-:Y:S01]  /*07e0*/  LOP3.LUT R63, R17.reuse, 0xc, RZ, 0xfc, !PT ;  /* 0x0000000c113f7812 */ /* 0x040fe200078efcff */
[----:B--2---:R-:W2:Y:S01]  /*07f0*/  MUFU.RCP R0, R0 ;  /* 0x0000000000007308 */ /* 0x004ea20000001000 */
[C---:B------:R-:W-:Y:S01]  /*0800*/  LOP3.LUT R64, R17.reuse, 0xa, RZ, 0xfc, !PT ;  /* 0x0000000a11407812 */ /* 0x040fe200078efcff */
[----:B------:R-:W-:Y:S01]  /*0810*/  UMOV UR9, 0x40000040 ;  /* 0x4000004000097882 */ /* 0x000fe20000000000 */
[C---:B------:R-:W-:Y:S01]  /*0820*/  LOP3.LUT R65, R17.reuse, 0x8, RZ, 0xfc, !PT ;  /* 0x0000000811417812 */ /* 0x040fe200078efcff */
[----:B------:R-:W-:Y:S01]  /*0830*/  UMOV UR10, 0xfffffffe ;  /* 0xfffffffe000a7882 */ /* 0x000fe20000000000 */
[C---:B------:R-:W-:Y:S01]  /*0840*/  LOP3.LUT R66, R17.reuse, 0x6, RZ, 0xfc, !PT ;  /* 0x0000000611427812 */ /* 0x040fe200078efcff */
[----:B------:R-:W-:Y:S01]  /*0850*/  UMOV UR11, 0x7fffffdf ;  /* 0x7fffffdf000b7882 */ /* 0x000fe20000000000 */
[----:B------:R-:W-:Y:S01]  /*0860*/  LOP3.LUT R67, R17, 0x4, RZ, 0xfc, !PT ;  /* 0x0000000411437812 */ /* 0x000fe200078efcff */
[----:B------:R-:W-:Y:S01]  /*0870*/  ULDC UR13, c[0x0][0x230] ;  /* 0x00008c00000d7ab9 */ /* 0x000fe20000000800 */
[----:B0-----:R-:W-:Y:S01]  /*0880*/  VIADD R6, R3, 0xffffffe ;  /* 0x0ffffffe03067836 */ /* 0x001fe20000000000 */
[----:B------:R-:W-:Y:S01]  /*0890*/  SHF.R.S32.HI R3, RZ, 0x1f, R90 ;  /* 0x0000001fff037819 */ /* 0x000fe2000001145a */
[----:B---3--:R-:W-:Y:S01]  /*08a0*/  IMAD R56, R56, R70, RZ ;  /* 0x0000004638387224 */ /* 0x008fe200078e02ff */
[----:B------:R-:W-:Y:S01]  /*08b0*/  LOP3.LUT R91, R17, 0x2, RZ, 0xfc, !PT ;  /* 0x00000002115b7812 */ /* 0x000fe200078efcff */
[----:B------:R0:W3:Y:S01]  /*08c0*/  F2I.FTZ.U32.TRUNC.NTZ R7, R6 ;  /* 0x0000000600077305 */ /* 0x0000e2000021f000 */
[----:B------:R-:W-:Y:S01]  /*08d0*/  LEA.HI R90, R3, R90, RZ, 0x5 ;  /* 0x0000005a035a7211 */ /* 0x000fe200078f28ff */
[----:B------:R-:W-:-:S02]  /*08e0*/  IMAD R57, R57, R70, RZ ;  /* 0x0000004639397224 */ /* 0x000fc400078e02ff */
[----:B--2---:R-:W-:Y:S01]  /*08f0*/  VIADD R4, R0, 0xffffffe ;  /* 0x0ffffffe00047836 */ /* 0x004fe20000000000 */
[----:B------:R-:W-:Y:S01]  /*0900*/  SHF.R.S32.HI R90, RZ, 0x5, R90 ;  /* 0x00000005ff5a7819 */ /* 0x000fe2000001145a */
[----:B------:R-:W-:Y:S02]  /*0910*/  VIADD R0, R20, 0x3c ;  /* 0x0000003c14007836 */ /* 0x000fe40000000000 */
[----:B------:R2:W4:Y:S01]  /*0920*/  F2I.FTZ.U32.TRUNC.NTZ R5, R4 ;  /* 0x0000000400057305 */ /* 0x000522000021f000 */
[----:B0-----:R-:W-:Y:S02]  /*0930*/  IMAD.MOV.U32 R6, RZ, RZ, RZ ;  /* 0x000000ffff067224 */ /* 0x001fe400078e00ff */
[----:B------:R-:W-:Y:S01]  /*0940*/  ISETP.GE.AND P1, PT, R0, RZ, PT ;  /* 0x000000ff0000720c */ /* 0x000fe20003f26270 */
[-C--:B------:R-:W-:Y:S02]  /*0950*/  IMAD R58, R58, R70.reuse, RZ ;  /* 0x000000463a3a7224 */ /* 0x080fe400078e02ff */
[----:B------:R-:W-:-:S02]  /*0960*/  IMAD R59, R59, R70, RZ ;  /* 0x000000463b3b7224 */ /* 0x000fc400078e02ff */
[--C-:B---3--:R-:W-:Y:S02]  /*0970*/  IMAD.MOV R10, RZ, RZ, -R7.reuse ;  /* 0x000000ffff0a7224 */ /* 0x108fe400078e0a07 */
[----:B--2---:R-:W-:Y:S02]  /*0980*/  IMAD.MOV.U32 R4, RZ, RZ, RZ ;  /* 0x000000ffff047224 */ /* 0x004fe400078e00ff */
[----:B------:R-:W-:Y:S02]  /*0990*/  IMAD R11, R10, R29, RZ ;  /* 0x0000001d0a0b7224 */ /* 0x000fe400078e02ff */
[----:B------:R-:W-:Y:S02]  /*09a0*/  IMAD R60, R60, R70, RZ ;  /* 0x000000463c3c7224 */ /* 0x000fe400078e02ff */
[----:B------:R-:W-:Y:S01]  /*09b0*/  IMAD.HI.U32 R7, R7, R11, R6 ;  /* 0x0000000b07077227 */ /* 0x000fe200078e0006 */
[----:B------:R-:W-:-:S03]  /*09c0*/  SHF.R.U32.HI R6, RZ, 0x5, R23 ;  /* 0x00000005ff067819 */ /* 0x000fc60000011617 */
[----:B----4-:R-:W-:Y:S01]  /*09d0*/  IMAD.MOV R11, RZ, RZ, -R5 ;  /* 0x000000ffff0b7224 */ /* 0x010fe200078e0a05 */
[----:B------:R-:W-:Y:S01]  /*09e0*/  SGXT.U32 R3, R6, 0x2 ;  /* 0x000000020603781a */ /* 0x000fe20000000000 */
[----:B------:R-:W-:Y:S01]  /*09f0*/  IMAD.HI.U32 R7, R7, R12, RZ ;  /* 0x0000000c07077227 */ /* 0x000fe200078e00ff */
[----:B------:R-:W-:Y:S02]  /*0a00*/  IABS R6, R0 ;  /* 0x0000000000067213 */ /* 0x000fe40000000000 */
[----:B------:R-:W-:Y:S01]  /*0a10*/  LOP3.LUT R0, R16, R3, RZ, 0xfc, !PT ;  /* 0x0000000310007212 */ /* 0x000fe200078efcff */
[----:B------:R-:W-:Y:S02]  /*0a20*/  IMAD.MOV R7, RZ, RZ, -R7 ;  /* 0x000000ffff077224 */ /* 0x000fe400078e0a07 */
[----:B------:R-:W-:Y:S01]  /*0a30*/  IMAD R11, R11, R2, RZ ;  /* 0x000000020b0b7224 */ /* 0x000fe200078e02ff */
[C---:B------:R-:W-:Y:S01]  /*0a40*/  LOP3.LUT R3, R0.reuse, 0x38, RZ, 0xfc, !PT ;  /* 0x0000003800037812 */ /* 0x040fe200078efcff */
[----:B------:R-:W-:Y:S01]  /*0a50*/  IMAD R12, R29, R7, R12 ;  /* 0x000000071d0c7224 */ /* 0x000fe200078e020c */
[C---:B------:R-:W-:Y:S01]  /*0a60*/  LOP3.LUT R22, R0.reuse, 0x2c, RZ, 0xfc, !PT ;  /* 0x0000002c00167812 */ /* 0x040fe200078efcff */
[----:B------:R-:W-:Y:S01]  /*0a70*/  IMAD.HI.U32 R4, R5, R11, R4 ;  /* 0x0000000b05047227 */ /* 0x000fe200078e0004 */
[----:B------:R-:W-:-:S02]  /*0a80*/  LOP3.LUT R5, R0, 0x34, RZ, 0xfc, !PT ;  /* 0x0000003400057812 */ /* 0x000fc400078efcff */
[----:B------:R-:W-:Y:S01]  /*0a90*/  ISETP.GT.U32.AND P0, PT, R29, R12, PT ;  /* 0x0000000c1d00720c */ /* 0x000fe20003f04070 */
[----:B------:R-:W-:Y:S01]  /*0aa0*/  IMAD.MOV.U32 R11, RZ, RZ, R6 ;  /* 0x000000ffff0b7224 */ /* 0x000fe200078e0006 */
[----:B------:R-:W-:Y:S01]  /*0ab0*/  IABS R13, R3 ;  /* 0x00000003000d7213 */ /* 0x000fe20000000000 */
[-C--:B------:R-:W-:Y:S01]  /*0ac0*/  IMAD R61, R61, R70.reuse, RZ ;  /* 0x000000463d3d7224 */ /* 0x080fe200078e02ff */
[----:B------:R-:W-:Y:S01]  /*0ad0*/  ISETP.GE.AND P4, PT, R5, RZ, PT ;  /* 0x000000ff0500720c */ /* 0x000fe20003f86270 */
[----:B------:R-:W-:Y:S01]  /*0ae0*/  IMAD R62, R62, R70, RZ ;  /* 0x000000463e3e7224 */ /* 0x000fe200078e02ff */
[----:B------:R-:W-:Y:S01]  /*0af0*/  IABS R15, R5 ;  /* 0x00000005000f7213 */ /* 0x000fe20000000000 */
[----:B------:R-:W-:Y:S01]  /*0b00*/  IMAD.HI.U32 R5, R4, R13, RZ ;  /* 0x0000000d04057227 */ /* 0x000fe200078e00ff */
[----:B------:R-:W-:Y:S02]  /*0b10*/  ISETP.GE.AND P3, PT, R3, RZ, PT ;  /* 0x000000ff0300720c */ /* 0x000fe40003f66270 */
[----:B------:R-:W-:Y:S01]  /*0b20*/  LOP3.LUT R6, R0, 0x30, RZ, 0xfc, !PT ;  /* 0x0000003000067812 */ /* 0x000fe200078efcff */
[----:B------:R-:W-:Y:S01]  /*0b30*/  IMAD.HI.U32 R3, R4, R11, RZ ;  /* 0x0000000b04037227 */ /* 0x000fe200078e00ff */
[----:B------:R-:W-:-:S02]  /*0b40*/  IABS R27, R22 ;  /* 0x00000016001b7213 */ /* 0x000fc40000000000 */
[----:B------:R-:W-:Y:S01]  /*0b50*/  IABS R25, R6 ;  /* 0x0000000600197213 */ /* 0x000fe20000000000 */
[----:B------:R-:W-:Y:S01]  /*0b60*/  @!P0 IMAD.IADD R12, R12, 0x1, -R29 ;  /* 0x000000010c0c8824 */ /* 0x000fe200078e0a1d */
[----:B------:R-:W-:Y:S01]  /*0b70*/  ISETP.GE.AND P2, PT, R6, RZ, PT ;  /* 0x000000ff0600720c */ /* 0x000fe20003f46270 */
[----:B------:R-:W-:Y:S01]  /*0b80*/  IMAD.MOV R5, RZ, RZ, -R5 ;  /* 0x000000ffff057224 */ /* 0x000fe200078e0a05 */
[----:B------:R-:W-:Y:S01]  /*0b90*/  LOP3.LUT R24, R0, 0x20, RZ, 0xfc, !PT ;  /* 0x0000002000187812 */ /* 0x000fe200078efcff */
[----:B------:R-:W-:Y:S01]  /*0ba0*/  IMAD.MOV R3, RZ, RZ, -R3 ;  /* 0x000000ffff037224 */ /* 0x000fe200078e0a03 */
[----:B------:R-:W-:Y:S01]  /*0bb0*/  ISETP.GT.U32.AND P0, PT, R29, R12, PT ;  /* 0x0000000c1d00720c */ /* 0x000fe20003f04070 */
[----:B------:R-:W-:Y:S01]  /*0bc0*/  IMAD R5, R2, R5, R13 ;  /* 0x0000000502057224 */ /* 0x000fe200078e020d */
[----:B------:R-:W-:Y:S01]  /*0bd0*/  LOP3.LUT R26, R0, 0x18, RZ, 0xfc, !PT ;  /* 0x00000018001a7812 */ /* 0x000fe200078efcff */
[----:B------:R-:W-:Y:S01]  /*0be0*/  IMAD R3, R2, R3, R11 ;  /* 0x0000000302037224 */ /* 0x000fe200078e020b */
[----:B------:R-:W-:Y:S01]  /*0bf0*/  LOP3.LUT R28, R0, 0x10, RZ, 0xfc, !PT ;  /* 0x00000010001c7812 */ /* 0x000fe200078efcff */
[----:B------:R-:W-:Y:S01]  /*0c00*/  IMAD.HI.U32 R7, R4, R25, RZ ;  /* 0x0000001904077227 */ /* 0x000fe200078e00ff */
[----:B------:R-:W-:-:S02]  /*0c10*/  IABS R31, R26 ;  /* 0x0000001a001f7213 */ /* 0x000fc40000000000 */
[----:B------:R-:W-:Y:S01]  /*0c20*/  LOP3.LUT R30, R0, 0xc, RZ, 0xfc, !PT ;  /* 0x0000000c001e7812 */ /* 0x000fe200078efcff */
[----:B------:R-:W-:Y:S01]  /*0c30*/  IMAD.HI.U32 R6, R4, R15, RZ ;  /* 0x0000000f04067227 */ /* 0x000fe200078e00ff */
[----:B------:R-:W-:Y:S02]  /*0c40*/  IABS R35, R28 ;  /* 0x0000001c00237213 */ /* 0x000fe40000000000 */
[----:B------:R-:W-:Y:S01]  /*0c50*/  IABS R37, R30 ;  /* 0x0000001e00257213 */ /* 0x000fe20000000000 */
[----:B------:R-:W-:Y:S01]  /*0c60*/  @!P0 IMAD.IADD R12, R12, 0x1, -R29 ;  /* 0x000000010c0c8824 */ /* 0x000fe200078e0a1d */
[----:B------:R-:W-:Y:S01]  /*0c70*/  LOP3.LUT R32, R0, 0x8, RZ, 0xfc, !PT ;  /* 0x0000000800207812 */ /* 0x000fe200078efcff */
[----:B------:R-:W-:Y:S01]  /*0c80*/  IMAD.MOV R14, RZ, RZ, -R7 ;  /* 0x000000ffff0e7224 */ /* 0x000fe200078e0a07 */
[----:B------:R-:W-:Y:S01]  /*0c90*/  IABS R43, R0 ;  /* 0x00000000002b7213 */ /* 0x000fe20000000000 */
[----:B------:R-:W-:Y:S01]  /*0ca0*/  @!P5 IMAD.MOV R12, RZ, RZ, -R12 ;  /* 0x000000ffff0cd224 */ /* 0x000fe200078e0a0c */
[----:B------:R-:W-:Y:S01]  /*0cb0*/  @!P6 LOP3.LUT R12, RZ, R8, RZ, 0x33, !PT ;  /* 0x00000008ff0ce212 */ /* 0x000fe200078e33ff */
[----:B------:R-:W-:Y:S01]  /*0cc0*/  IMAD.MOV R6, RZ, RZ, -R6 ;  /* 0x000000ffff067224 */ /* 0x000fe200078e0a06 */
[C---:B------:R-:W-:Y:S01]  /*0cd0*/  ISETP.GT.U32.AND P6, PT, R2.reuse, R5, PT ;  /* 0x000000050200720c */ /* 0x040fe20003fc4070 */
[C---:B------:R-:W-:Y:S01]  /*0ce0*/  IMAD R11, R2.reuse, R14, R25 ;  /* 0x0000000e020b7224 */ /* 0x040fe200078e0219 */
[C---:B------:R-:W-:Y:S01]  /*0cf0*/  ISETP.GT.U32.AND P5, PT, R2.reuse, R3, PT ;  /* 0x000000030200720c */ /* 0x040fe20003fa4070 */
[----:B------:R-:W-:Y:S01]  /*0d00*/  IMAD R7, R2, R6, R15 ;  /* 0x0000000602077224 */ /* 0x000fe200078e020f */
[----:B------:R-:W-:Y:S01]  /*0d10*/  LOP3.LUT R14, R0, 0x28, RZ, 0xfc, !PT ;  /* 0x00000028000e7812 */ /* 0x000fe200078efcff */
[----:B------:R-:W-:Y:S01]  /*0d20*/  IMAD.HI.U32 R10, R4, R27, RZ ;  /* 0x0000001b040a7227 */ /* 0x000fe200078e00ff */
[----:B------:R-:W-:-:S02]  /*0d30*/  IABS R39, R32 ;  /* 0x0000002000277213 */ /* 0x000fc40000000000 */
[----:B------:R-:W-:Y:S01]  /*0d40*/  IABS R15, R14 ;  /* 0x0000000e000f7213 */ /* 0x000fe20000000000 */
[----:B------:R-:W-:Y:S02]  /*0d50*/  IMAD.MOV R10, RZ, RZ, -R10 ;  /* 0x000000ffff0a7224 */ /* 0x000fe400078e0a0a */
[----:B------:R-:W-:Y:S01]  /*0d60*/  VIADD R6, R20, 0x1c ;  /* 0x0000001c14067836 */ /* 0x000fe20000000000 */
[----:B------:R-:W-:Y:S01]  /*0d70*/  LOP3.LUT R20, R0, 0x24, RZ, 0xfc, !PT ;  /* 0x0000002400147812 */ /* 0x000fe200078efcff */
[--C-:B------:R-:W-:Y:S02]  /*0d80*/  @!P6 IMAD.IADD R5, R5, 0x1, -R2.reuse ;  /* 0x000000010505e824 */ /* 0x100fe400078e0a02 */
[----:B------:R-:W-:Y:S01]  /*0d90*/  @!P5 IMAD.IADD R3, R3, 0x1, -R2 ;  /* 0x000000010303d824 */ /* 0x000fe200078e0a02 */
[----:B------:R-:W-:Y:S01]  /*0da0*/  ISETP.GE.AND P0, PT, R6, RZ, PT ;  /* 0x000000ff0600720c */ /* 0x000fe20003f06270 */
[C---:B------:R-:W-:Y:S01]  /*0db0*/  IMAD R13, R2.reuse, R10, R27 ;  /* 0x0000000a020d7224 */ /* 0x040fe200078e021b */
[----:B------:R-:W-:Y:S01]  /*0dc0*/  ISETP.GT.U32.AND P6, PT, R2, R5, PT ;  /* 0x000000050200720c */ /* 0x000fe20003fc4070 */
[----:B------:R-:W-:Y:S01]  /*0dd0*/  IMAD R12, R12, UR4, RZ ;  /* 0x000000040c0c7c24 */ /* 0x000fe2000f8e02ff */
[----:B------:R-:W-:Y:S01]  /*0de0*/  ISETP.GT.U32.AND P5, PT, R2, R3, PT ;  /* 0x000000030200720c */ /* 0x000fe20003fa4070 */
[----:B------:R-:W-:Y:S01]  /*0df0*/  USHF.R.U32.HI UR4, URZ, 0x4, UR12 ;  /* 0x000000043f047899 */ /* 0x000fe2000801160c */
[----:B------:R-:W-:Y:S01]  /*0e00*/  IABS R27, R24 ;  /* 0x00000018001b7213 */ /* 0x000fe20000000000 */
[----:B------:R-:W-:Y:S01]  /*0e10*/  IMAD R63, R63, R70, RZ ;  /* 0x000000463f3f7224 */ /* 0x000fe200078e02ff */
[----:B------:R-:W-:Y:S01]  /*0e20*/  IABS R29, R6 ;  /* 0x00000006001d7213 */ /* 0x000fe20000000000 */
[----:B------:R-:W-:Y:S01]  /*0e30*/  IMAD.HI.U32 R6, R4, R15, RZ ;  /* 0x0000000f04067227 */ /* 0x000fe200078e00ff */
[----:B------:R-:W-:Y:S01]  /*0e40*/  IABS R25, R20 ;  /* 0x0000001400197213 */ /* 0x000fe20000000000 */
[----:B------:R-:W-:-:S02]  /*0e50*/  USGXT.U32 UR4, UR4, 0xe ;  /* 0x0000000e0404789a */ /* 0x000fc40008000000 */
[----:B------:R-:W-:-:S04]  /*0e60*/  IMAD.HI.U32 R10, R4, R27, RZ ;  /* 0x0000001b040a7227 */ /* 0x000fc800078e00ff */
[--C-:B------:R-:W-:Y:S01]  /*0e70*/  @!P6 IMAD.IADD R5, R5, 0x1, -R2.reuse ;  /* 0x000000010505e824 */ /* 0x100fe200078e0a02 */
[C---:B------:R-:W-:Y:S01]  /*0e80*/  ISETP.GT.U32.AND P6, PT, R2.reuse, R11, PT ;  /* 0x0000000b0200720c */ /* 0x040fe20003fc4070 */
[----:B------:R-:W-:Y:S01]  /*0e90*/  @!P5 IMAD.IADD R3, R3, 0x1, -R2 ;  /* 0x000000010303d824 */ /* 0x000fe200078e0a02 */
[----:B------:R-:W-:Y:S01]  /*0ea0*/  ISETP.GT.U32.AND P5, PT, R2, R7, PT ;  /* 0x000000070200720c */ /* 0x000fe20003fa4070 */
[----:B------:R-:W-:Y:S02]  /*0eb0*/  IMAD.MOV R6, RZ, RZ, -R6 ;  /* 0x000000ffff067224 */ /* 0x000fe400078e0a06 */
[----:B------:R-:W-:Y:S02]  /*0ec0*/  IMAD.MOV R10, RZ, RZ, -R10 ;  /* 0x000000ffff0a7224 */ /* 0x000fe400078e0a0a */
[----:B------:R-:W-:-:S04]  /*0ed0*/  IMAD.HI.U32 R8, R4, R25, RZ ;  /* 0x0000001904087227 */ /* 0x000fc800078e00ff */
[----:B------:R-:W-:Y:S01]  /*0ee0*/  @!P1 IMAD.MOV R3, RZ, RZ, -R3 ;  /* 0x000000ffff039224 */ /* 0x000fe200078e0a03 */
[C---:B------:R-:W-:Y:S01]  /*0ef0*/  ISETP.GT.U32.AND P1, PT, R2.reuse, R13, PT ;  /* 0x0000000d0200720c */ /* 0x040fe20003f24070 */
[--C-:B------:R-:W-:Y:S02]  /*0f00*/  @!P6 IMAD.IADD R11, R11, 0x1, -R2.reuse ;  /* 0x000000010b0be824 */ /* 0x100fe400078e0a02 */
[----:B------:R-:W-:Y:S02]  /*0f10*/  @!P5 IMAD.IADD R7, R7, 0x1, -R2 ;  /* 0x000000010707d824 */ /* 0x000fe400078e0a02 */
[C---:B------:R-:W-:Y:S01]  /*0f20*/  IMAD R15, R2.reuse, R6, R15 ;  /* 0x00000006020f7224 */ /* 0x040fe200078e020f */
[C---:B------:R-:W-:Y:S01]  /*0f30*/  ISETP.GT.U32.AND P6, PT, R2.reuse, R11, PT ;  /* 0x0000000b0200720c */ /* 0x040fe20003fc4070 */
[C---:B------:R-:W-:Y:S01]  /*0f40*/  IMAD R27, R2.reuse, R10, R27 ;  /* 0x0000000a021b7224 */ /* 0x040fe200078e021b */
[----:B------:R-:W-:Y:S01]  /*0f50*/  ISETP.GT.U32.AND P5, PT, R2, R7, PT ;  /* 0x000000070200720c */ /* 0x000fe20003fa4070 */
[----:B------:R-:W-:Y:S01]  /*0f60*/  IMAD.HI.U32 R6, R4, R29, RZ ;  /* 0x0000001d04067227 */ /* 0x000fe200078e00ff */
[----:B------:R-:W-:-:S03]  /*0f70*/  LOP3.LUT R10, R0, 0x14, RZ, 0xfc, !PT ;  /* 0x00000014000a7812 */ /* 0x000fc600078efcff */
[----:B------:R-:W-:Y:S01]  /*0f80*/  IMAD.MOV R8, RZ, RZ, -R8 ;  /* 0x000000ffff087224 */ /* 0x000fe200078e0a08 */
[----:B------:R-:W-:Y:S01]  /*0f90*/  IABS R33, R10 ;  /* 0x0000000a00217213 */ /* 0x000fe20000000000 */
[----:B------:R-:W-:Y:S02]  /*0fa0*/  IMAD.MOV R6, RZ, RZ, -R6 ;  /* 0x000000ffff067224 */ /* 0x000fe400078e0a06 */
[----:B------:R-:W-:Y:S02]  /*0fb0*/  IMAD R25, R2, R8, R25 ;  /* 0x0000000802197224 */ /* 0x000fe400078e0219 */
[----:B------:R-:W-:-:S04]  /*0fc0*/  IMAD.HI.U32 R8, R4, R31, RZ ;  /* 0x0000001f04087227 */ /* 0x000fc800078e00ff */
[C---:B------:R-:W-:Y:S02]  /*0fd0*/  IMAD R29, R2.reuse, R6, R29 ;  /* 0x00000006021d7224 */ /* 0x040fe400078e021d */
[--C-:B------:R-:W-:Y:S01]  /*0fe0*/  @!P6 IMAD.IADD R11, R11, 0x1, -R2.reuse ;  /* 0x000000010b0be824 */ /* 0x100fe200078e0a02 */
[C---:B------:R-:W-:Y:S01]  /*0ff0*/  ISETP.GT.U32.AND P6, PT, R2.reuse, R27, PT ;  /* 0x0000001b0200720c */ /* 0x040fe20003fc4070 */
[----:B------:R-:W-:Y:S01]  /*1000*/  @!P3 IMAD.MOV R5, RZ, RZ, -R5 ;  /* 0x000000ffff05b224 */ /* 0x000fe200078e0a05 */
[C---:B------:R-:W-:Y:S01]  /*1010*/  ISETP.GT.U32.AND P3, PT, R2.reuse, R15, PT ;  /* 0x0000000f0200720c */ /* 0x040fe20003f64070 */
[----:B------:R-:W-:Y:S01]  /*1020*/  @!P5 IMAD.IADD R7, R7, 0x1, -R2 ;  /* 0x000000010707d824 */ /* 0x000fe200078e0a02 */
[----:B------:R-:W-:Y:S01]  /*1030*/  ISETP.GT.U32.AND P5, PT, R2, R25, PT ;  /* 0x000000190200720c */ /* 0x000fe20003fa4070 */
[----:B------:R-:W-:-:S04]  /*1040*/  IMAD.HI.U32 R6, R4, R33, RZ ;  /* 0x0000002104067227 */ /* 0x000fc800078e00ff */
[----:B------:R-:W-:Y:S02]  /*1050*/  IMAD.MOV R8, RZ, RZ, -R8 ;  /* 0x000000ffff087224 */ /* 0x000fe400078e0a08 */
[----:B------:R-:W-:Y:S01]  /*1060*/  @!P1 IMAD.IADD R13, R13, 0x1, -R2 ;  /* 0x000000010d0d9824 */ /* 0x000fe200078e0a02 */
[C---:B------:R-:W-:Y:S01]  /*1070*/  ISETP.GT.U32.AND P1, PT, R2.reuse, R29, PT ;  /* 0x0000001d0200720c */ /* 0x040fe20003f24070 */
[----:B------:R-:W-:Y:S02]  /*1080*/  IMAD.MOV R6, RZ, RZ, -R6 ;  /* 0x000000ffff067224 */ /* 0x000fe400078e0a06 */
[----:B------:R-:W-:Y:S02]  /*1090*/  IMAD R31, R2, R8, R31 ;  /* 0x00000008021f7224 */ /* 0x000fe400078e021f */
[----:B------:R-:W-:-:S04]  /*10a0*/  IMAD.HI.U32 R8, R4, R35, RZ ;  /* 0x0000002304087227 */ /* 0x000fc800078e00ff */
[----:B------:R-:W-:Y:S02]  /*10b0*/  IMAD R33, R2, R6, R33 ;  /* 0x0000000602217224 */ /* 0x000fe400078e0221 */
[----:B------:R-:W-:-:S04]  /*10c0*/  IMAD.HI.U32 R6, R4, R37, RZ ;  /* 0x0000002504067227 */ /* 0x000fc800078e00ff */
[----:B------:R-:W-:Y:S02]  /*10d0*/  IMAD.MOV R8, RZ, RZ, -R8 ;  /* 0x000000ffff087224 */ /* 0x000fe400078e0a08 */
[----:B------:R-:W-:Y:S02]  /*10e0*/  @!P6 IMAD.IADD R27, R27, 0x1, -R2 ;  /* 0x000000011b1be824 */ /* 0x000fe400078e0a02 */
[----:B------:R-:W-:Y:S02]  /*10f0*/  IMAD.MOV R6, RZ, RZ, -R6 ;  /* 0x000000ffff067224 */ /* 0x000fe400078e0a06 */
[--C-:B------:R-:W-:Y:S01]  /*1100*/  @!P3 IMAD.IADD R15, R15, 0x1, -R2.reuse ;  /* 0x000000010f0fb824 */ /* 0x100fe200078e0a02 */
[C---:B------:R-:W-:Y:S01]  /*1110*/  ISETP.GT.U32.AND P3, PT, R2.reuse, R31, PT ;  /* 0x0000001f0200720c */ /* 0x040fe20003f64070 */
[----:B------:R-:W-:Y:S02]  /*1120*/  @!P5 IMAD.IADD R25, R25, 0x1, -R2 ;  /* 0x000000011919d824 */ /* 0x000fe400078e0a02 */
[C---:B------:R-:W-:Y:S01]  /*1130*/  IMAD R35, R2.reuse, R8, R35 ;  /* 0x0000000802237224 */ /* 0x040fe200078e0223 */
[----:B------:R-:W-:Y:S01]  /*1140*/  ISETP.GT.U32.AND P5, PT, R2, R15, PT ;  /* 0x0000000f0200720c */ /* 0x000fe20003fa4070 */
[----:B------:R-:W-:Y:S01]  /*1150*/  IMAD.HI.U32 R8, R4, R39, RZ ;  /* 0x0000002704087227 */ /* 0x000fe200078e00ff */
[----:B------:R-:W-:-:S03]  /*1160*/  ISETP.GT.U32.AND P6, PT, R2, R25, PT ;  /* 0x000000190200720c */ /* 0x000fc60003fc4070 */
[----:B------:R-:W-:Y:S01]  /*1170*/  @!P1 IMAD.IADD R29, R29, 0x1, -R2 ;  /* 0x000000011d1d9824 */ /* 0x000fe200078e0a02 */
[C---:B------:R-:W-:Y:S01]  /*1180*/  ISETP.GT.U32.AND P1, PT, R2.reuse, R27, PT ;  /* 0x0000001b0200720c */ /* 0x040fe20003f24070 */
[C---:B------:R-:W-:Y:S02]  /*1190*/  IMAD R37, R2.reuse, R6, R37 ;  /* 0x0000000602257224 */ /* 0x040fe400078e0225 */
[----:B------:R-:W-:Y:S01]  /*11a0*/  @!P4 IMAD.MOV R7, RZ, RZ, -R7 ;  /* 0x000000ffff07c224 */ /* 0x000fe200078e0a07 */
[----:B------:R-:W-:Y:S01]  /*11b0*/  ISETP.GT.U32.AND P4, PT, R2, R13, PT ;  /* 0x0000000d0200720c */ /* 0x000fe20003f84070 */
[----:B------:R-:W-:-:S04]  /*11c0*/  IMAD.HI.U32 R6, R4, R43, RZ ;  /* 0x0000002b04067227 */ /* 0x000fc800078e00ff */
[----:B------:R-:W-:Y:S02]  /*11d0*/  IMAD.MOV R8, RZ, RZ, -R8 ;  /* 0x000000ffff087224 */ /* 0x000fe400078e0a08 */
[----:B------:R-:W-:Y:S02]  /*11e0*/  IMAD.MOV R6, RZ, RZ, -R6 ;  /* 0x000000ffff067224 */ /* 0x000fe400078e0a06 */
[----:B------:R-:W-:Y:S01]  /*11f0*/  IMAD R39, R2, R8, R39 ;  /* 0x0000000802277224 */ /* 0x000fe200078e0227 */
[----:B------:R-:W-:Y:S01]  /*1200*/  LOP3.LUT R8, R0, 0x4, RZ, 0xfc, !PT ;  /* 0x0000000400087812 */ /* 0x000fe200078efcff */
[C---:B------:R-:W-:Y:S01]  /*1210*/  IMAD R43, R2.reuse, R6, R43 ;  /* 0x00000006022b7224 */ /* 0x040fe200078e022b */
[----:B------:R-:W-:Y:S01]  /*1220*/  SHF.R.S32.HI R6, RZ, 0x6, R23 ;  /* 0x00000006ff067819 */ /* 0x000fe20000011417 */
[--C-:B------:R-:W-:Y:S01]  /*1230*/  @!P3 IMAD.IADD R31, R31, 0x1, -R2.reuse ;  /* 0x000000011f1fb824 */ /* 0x100fe200078e0a02 */
[----:B------:R-:W-:Y:S01]  /*1240*/  IABS R41, R8 ;  /* 0x0000000800297213 */ /* 0x000fe20000000000 */
[----:B------:R-:W-:Y:S01]  /*1250*/  @!P2 IMAD.MOV R11, RZ, RZ, -R11 ;  /* 0x000000ffff0ba224 */ /* 0x000fe200078e0a0b */
[C---:B------:R-:W-:Y:S01]  /*1260*/  ISETP.GT.U32.AND P2, PT, R2.reuse, R29, PT ;  /* 0x0000001d0200720c */ /* 0x040fe20003f44070 */
[--C-:B------:R-:W-:Y:S01]  /*1270*/  @!P1 IMAD.IADD R27, R27, 0x1, -R2.reuse ;  /* 0x000000011b1b9824 */ /* 0x100fe200078e0a02 */
[C---:B------:R-:W-:Y:S01]  /*1280*/  ISETP.GT.U32.AND P1, PT, R2.reuse, R43, PT ;  /* 0x0000002b0200720c */ /* 0x040fe20003f24070 */
[--C-:B------:R-:W-:Y:S01]  /*1290*/  @!P4 IMAD.IADD R13, R13, 0x1, -R2.reuse ;  /* 0x000000010d0dc824 */ /* 0x100fe200078e0a02 */
[C---:B------:R-:W-:Y:S01]  /*12a0*/  ISETP.GT.U32.AND P3, PT, R2.reuse, R31, PT ;  /* 0x0000001f0200720c */ /* 0x040fe20003f64070 */
[--C-:B------:R-:W-:Y:S01]  /*12b0*/  @!P5 IMAD.IADD R15, R15, 0x1, -R2.reuse ;  /* 0x000000010f0fd824 */ /* 0x100fe200078e0a02 */
[C---:B------:R-:W-:Y:S01]  /*12c0*/  ISETP.GT.U32.AND P4, PT, R2.reuse, R33, PT ;  /* 0x000000210200720c */ /* 0x040fe20003f84070 */
[----:B------:R-:W-:Y:S01]  /*12d0*/  @!P6 IMAD.IADD R25, R25, 0x1, -R2 ;  /* 0x000000011919e824 */ /* 0x000fe200078e0a02 */
[----:B------:R-:W-:Y:S01]  /*12e0*/  ISETP.GT.U32.AND P5, PT, R2, R35, PT ;  /* 0x000000230200720c */ /* 0x000fe20003fa4070 */
[----:B------:R-:W-:Y:S01]  /*12f0*/  IMAD.HI.U32 R4, R4, R41, RZ ;  /* 0x0000002904047227 */ /* 0x000fe200078e00ff */
[----:B------:R-:W-:-:S02]  /*1300*/  ISETP.GT.U32.AND P6, PT, R2, R37, PT ;  /* 0x000000250200720c */ /* 0x000fc40003fc4070 */
[----:B------:R-:W-:Y:S01]  /*1310*/  SGXT R6, R6, 0x1 ;  /* 0x000000010606781a */ /* 0x000fe20000000200 */
[----:B------:R-:W-:Y:S02]  /*1320*/  IMAD.MOV R4, RZ, RZ, -R4 ;  /* 0x000000ffff047224 */ /* 0x000fe400078e0a04 */
[--C-:B------:R-:W-:Y:S01]  /*1330*/  @!P2 IMAD.IADD R29, R29, 0x1, -R2.reuse ;  /* 0x000000011d1da824 */ /* 0x100fe200078e0a02 */
[C---:B------:R-:W-:Y:S01]  /*1340*/  ISETP.GT.U32.AND P2, PT, R2.reuse, R39, PT ;  /* 0x000000270200720c */ /* 0x040fe20003f44070 */
[----:B------:R-:W-:Y:S01]  /*1350*/  IMAD R41, R2, R4, R41 ;  /* 0x0000000402297224 */ /* 0x000fe200078e0229 */
[----:B------:R-:W-:Y:S01]  /*1360*/  LOP3.LUT R45, R6, 0x90, RZ, 0xc0, !PT ;  /* 0x00000090062d7812 */ /* 0x000fe200078ec0ff */
[--C-:B------:R-:W-:Y:S01]  /*1370*/  @!P1 IMAD.IADD R43, R43, 0x1, -R2.reuse ;  /* 0x000000012b2b9824 */ /* 0x100fe200078e0a02 */
[----:B------:R-:W-:Y:S01]  /*1380*/  ISETP.GE.AND P1, PT, R24, RZ, PT ;  /* 0x000000ff1800720c */ /* 0x000fe20003f26270 */
[--C-:B------:R-:W-:Y:S01]  /*1390*/  @!P3 IMAD.IADD R31, R31, 0x1, -R2.reuse ;  /* 0x000000011f1fb824 */ /* 0x100fe200078e0a02 */
[----:B------:R-:W-:Y:S01]  /*13a0*/  ISETP.GE.AND P3, PT, R22, RZ, PT ;  /* 0x000000ff1600720c */ /* 0x000fe20003f66270 */
[--C-:B------:R-:W-:Y:S01]  /*13b0*/  @!P4 IMAD.IADD R33, R33, 0x1, -R2.reuse ;  /* 0x000000012121c824 */ /* 0x100fe200078e0a02 */
[----:B------:R-:W-:Y:S01]  /*13c0*/  ISETP.GT.U32.AND P4, PT, R2, R41, PT ;  /* 0x000000290200720c */ /* 0x000fe20003f84070 */
[--C-:B------:R-:W-:Y:S01]  /*13d0*/  @!P5 IMAD.IADD R35, R35, 0x1, -R2.reuse ;  /* 0x000000012323d824 */ /* 0x100fe200078e0a02 */
[----:B------:R-:W-:Y:S01]  /*13e0*/  ISETP.GE.AND P5, PT, R14, RZ, PT ;  /* 0x000000ff0e00720c */ /* 0x000fe20003fa6270 */
[--C-:B------:R-:W-:Y:S01]  /*13f0*/  @!P6 IMAD.IADD R37, R37, 0x1, -R2.reuse ;  /* 0x000000012525e824 */ /* 0x100fe200078e0a02 */
[----:B------:R-:W-:Y:S01]  /*1400*/  ISETP.GE.AND P6, PT, R20, RZ, PT ;  /* 0x000000ff1400720c */ /* 0x000fe20003fc6270 */
[----:B------:R-:W-:Y:S01]  /*1410*/  @!P2 IMAD.IADD R39, R39, 0x1, -R2 ;  /* 0x000000012727a824 */ /* 0x000fe200078e0a02 */
[----:B------:R-:W-:Y:S01]  /*1420*/  ISETP.GE.AND P2, PT, R26, RZ, PT ;  /* 0x000000ff1a00720c */ /* 0x000fe20003f46270 */
[----:B------:R-:W-:-:S02]  /*1430*/  @!P0 IMAD.MOV R29, RZ, RZ, -R29 ;  /* 0x000000ffff1d8224 */ /* 0x000fc400078e0a1d */
[----:B------:R-:W-:Y:S01]  /*1440*/  @!P1 IMAD.MOV R27, RZ, RZ, -R27 ;  /* 0x000000ffff1b9224 */ /* 0x000fe200078e0a1b */
[C---:B------:R-:W-:Y:S01]  /*1450*/  ISETP.GT.U32.AND P1, PT, R2.reuse, R43, PT ;  /* 0x0000002b0200720c */ /* 0x040fe20003f24070 */
[----:B------:R-:W-:Y:S01]  /*1460*/  @!P3 IMAD.MOV R13, RZ, RZ, -R13 ;  /* 0x000000ffff0db224 */ /* 0x000fe200078e0a0d */
[C---:B------:R-:W-:Y:S01]  /*1470*/  ISETP.GT.U32.AND P3, PT, R2.reuse, R33, PT ;  /* 0x000000210200720c */ /* 0x040fe20003f64070 */
[--C-:B------:R-:W-:Y:S01]  /*1480*/  @!P4 IMAD.IADD R41, R41, 0x1, -R2.reuse ;  /* 0x000000012929c824 */ /* 0x100fe200078e0a02 */
[C---:B------:R-:W-:Y:S01]  /*1490*/  ISETP.GT.U32.AND P4, PT, R2.reuse, R35, PT ;  /* 0x000000230200720c */ /* 0x040fe20003f84070 */
[----:B------:R-:W-:Y:S01]  /*14a0*/  @!P5 IMAD.MOV R15, RZ, RZ, -R15 ;  /* 0x000000ffff0fd224 */ /* 0x000fe200078e0a0f */
[C---:B------:R-:W-:Y:S01]  /*14b0*/  ISETP.GT.U32.AND P5, PT, R2.reuse, R37, PT ;  /* 0x000000250200720c */ /* 0x040fe20003fa4070 */
[----:B------:R-:W-:Y:S01]  /*14c0*/  @!P6 IMAD.MOV R25, RZ, RZ, -R25 ;  /* 0x000000ffff19e224 */ /* 0x000fe200078e0a19 */
[C---:B------:R-:W-:Y:S01]  /*14d0*/  ISETP.GT.U32.AND P6, PT, R2.reuse, R39, PT ;  /* 0x000000270200720c */ /* 0x040fe20003fc4070 */
[----:B------:R-:W-:Y:S01]  /*14e0*/  @!P2 IMAD.MOV R31, RZ, RZ, -R31 ;  /* 0x000000ffff1fa224 */ /* 0x000fe200078e0a1f */
[----:B------:R-:W-:Y:S01]  /*14f0*/  ISETP.GT.U32.AND P0, PT, R2, R41, PT ;  /* 0x000000290200720c */ /* 0x000fe20003f04070 */
[----:B------:R-:W-:Y:S01]  /*1500*/  IMAD.SHL.U32 R4, R23, 0x2, RZ ;  /* 0x0000000217047824 */ /* 0x000fe200078e00ff */
[----:B------:R-:W-:Y:S01]  /*1510*/  ISETP.GE.AND P2, PT, R0, RZ, PT ;  /* 0x000000ff0000720c */ /* 0x000fe20003f46270 */
[--C-:B------:R-:W-:Y:S01]  /*1520*/  @!P1 IMAD.IADD R43, R43, 0x1, -R2.reuse ;  /* 0x000000012b2b9824 */ /* 0x100fe200078e0a02 */
        /* <DEDUP_REMOVED lines=9> */
[----:B------:R-:W-:Y:S01]  /*15c0*/  @!P0 IMAD.IADD R41, R41, 0x1, -R2 ;  /* 0x0000000129298824 */ /* 0x000fe200078e0a02 */
[----:B------:R-:W-:Y:S01]  /*15d0*/  ISETP.NE.AND P0, PT, R9, RZ, PT ;  /* 0x000000ff0900720c */ /* 0x000fe20003f05270 */
[----:B------:R-:W-:Y:S01]  /*15e0*/  @!P2 IMAD.MOV R43, RZ, RZ, -R43 ;  /* 0x000000ffff2ba224 */ /* 0x000fe200078e0a2b */
[----:B------:R-:W-:Y:S01]  /*15f0*/  LOP3.LUT R2, RZ, R9, RZ, 0x33, !PT ;  /* 0x00000009ff027212 */ /* 0x000fe200078e33ff */
[----:B------:R-:W-:Y:S01]  /*1600*/  @!P1 IMAD.MOV R39, RZ, RZ, -R39 ;  /* 0x000000ffff279224 */ /* 0x000fe200078e0a27 */
[----:B------:R-:W-:Y:S01]  /*1610*/  LEA R68, P1, R12, UR6, 0x1 ;  /* 0x000000060c447c11 */ /* 0x000fe2000f8208ff */
[----:B------:R-:W-:Y:S01]  /*1620*/  @!P3 IMAD.MOV R33, RZ, RZ, -R33 ;  /* 0x000000ffff21b224 */ /* 0x000fe200078e0a21 */
[C---:B------:R-:W-:Y:S01]  /*1630*/  SEL R3, R2.reuse, R3, !P0 ;  /* 0x0000000302037207 */ /* 0x040fe20004000000 */
[----:B------:R-:W-:Y:S01]  /*1640*/  @!P4 IMAD.MOV R35, RZ, RZ, -R35 ;  /* 0x000000ffff23c224 */ /* 0x000fe200078e0a23 */
[C---:B------:R-:W-:Y:S01]  /*1650*/  SEL R5, R2.reuse, R5, !P0 ;  /* 0x0000000502057207 */ /* 0x040fe20004000000 */
[----:B------:R-:W-:Y:S01]  /*1660*/  @!P5 IMAD.MOV R37, RZ, RZ, -R37 ;  /* 0x000000ffff25d224 */ /* 0x000fe200078e0a25 */
[C---:B------:R-:W-:Y:S01]  /*1670*/  SEL R7, R2.reuse, R7, !P0 ;  /* 0x0000000702077207 */ /* 0x040fe20004000000 */
[----:B------:R-:W-:Y:S01]  /*1680*/  @!P6 IMAD.MOV R41, RZ, RZ, -R41 ;  /* 0x000000ffff29e224 */ /* 0x000fe200078e0a29 */
[C---:B------:R-:W-:Y:S01]  /*1690*/  SEL R11, R2.reuse, R11, !P0 ;  /* 0x0000000b020b7207 */ /* 0x040fe20004000000 */
[----:B------:R-:W-:Y:S01]  /*16a0*/  IMAD R3, R3, UR5, RZ ;  /* 0x0000000503037c24 */ /* 0x000fe2000f8e02ff */
        /* <DEDUP_REMOVED lines=8> */
[----:B------:R-:W-:Y:S01]  /*1730*/  SEL R29, R2, R29, !P0 ;  /* 0x0000001d021d7207 */ /* 0x000fe20004000000 */
[----:B------:R-:W-:Y:S01]  /*1740*/  IMAD R22, R15, UR5, RZ ;  /* 0x000000050f167c24 */ /* 0x000fe2000f8e02ff */
[----:B------:R-:W-:Y:S01]  /*1750*/  LEA.HI.X.SX32 R69, R12, UR7, 0x1, P1 ;  /* 0x000000070c457c11 */ /* 0x000fe200088f0eff */
[----:B------:R-:W-:Y:S01]  /*1760*/  ULDC.64 UR6, c[0x0][0x218] ;  /* 0x0000860000067ab9 */ /* 0x000fe20000000a00 */
        /* <DEDUP_REMOVED lines=14> */
[----:B------:R-:W-:Y:S01]  /*1850*/  LEA R14, P2, R3, UR6, 0x1 ;  /* 0x00000006030e7c11 */ /* 0x000fe2000f8408ff */
[----:B------:R-:W-:Y:S01]  /*1860*/  IMAD R39, R39, UR5, RZ ;  /* 0x0000000527277c24 */ /* 0x000fe2000f8e02ff */
[----:B------:R-:W-:Y:S01]  /*1870*/  LEA R12, P1, R5, UR6, 0x1 ;  /* 0x00000006050c7c11 */ /* 0x000fe2000f8208ff */
[----:B------:R-:W-:Y:S01]  /*1880*/  IMAD R41, R41, UR5, RZ ;  /* 0x0000000529297c24 */ /* 0x000fe2000f8e02ff */
[----:B------:R-:W-:Y:S01]  /*1890*/  LOP3.LUT R0, R45, 0x7e, R4, 0x78, !PT ;  /* 0x0000007e2d007812 */ /* 0x000fe200078e7804 */
[----:B------:R-:W-:Y:S01]  /*18a0*/  IMAD R100, R2, UR5, RZ ;  /* 0x0000000502647c24 */ /* 0x000fe2000f8e02ff */
[----:B------:R-:W-:Y:S01]  /*18b0*/  LEA R10, P0, R7, UR6, 0x1 ;  /* 0x00000006070a7c11 */ /* 0x000fe2000f8008ff */
[----:B------:R-:W-:Y:S01]  /*18c0*/  UIADD3 UR5, UR12, 0x1000, URZ ;  /* 0x000010000c057890 */ /* 0x000fe2000fffe03f */
[----:B------:R-:W-:-:S02]  /*18d0*/  LEA.HI.X.SX32 R15, R3, UR7, 0x1, P2 ;  /* 0x00000007030f7c11 */ /* 0x000fc400090f0eff */
[----:B------:R-:W-:Y:S02]  /*18e0*/  CS2R R42, SRZ ;  /* 0x00000000002a7805 */ /* 0x000fe4000001ff00 */
[----:B------:R-:W-:Y:S01]  /*18f0*/  LEA R8, P4, R9, UR6, 0x1 ;  /* 0x0000000609087c11 */ /* 0x000fe2000f8808ff */
[----:B------:R-:W-:Y:S01]  /*1900*/  USHF.R.U32.HI UR5, URZ, 0x4, UR5 ;  /* 0x000000043f057899 */ /* 0x000fe20008011605 */
[----:B------:R-:W-:Y:S02]  /*1910*/  LEA R6, P6, R20, UR6, 0x1 ;  /* 0x0000000614067c11 */ /* 0x000fe4000f8c08ff */
[----:B------:R-:W-:Y:S02]  /*1920*/  CS2R R44, SRZ ;  /* 0x00000000002c7805 */ /* 0x000fe4000001ff00 */
[----:B------:R-:W-:Y:S01]  /*1930*/  LEA R4, P5, R22, UR6, 0x1 ;  /* 0x0000000616047c11 */ /* 0x000fe2000f8a08ff */
[-C--:B------:R-:W-:Y:S01]  /*1940*/  IMAD R64, R64, R70.reuse, RZ ;  /* 0x0000004640407224 */ /* 0x080fe200078e02ff */
[----:B------:R-:W-:Y:S01]  /*1950*/  LEA R2, P3, R25, UR6, 0x1 ;  /* 0x0000000619027c11 */ /* 0x000fe2000f8608ff */
[-C--:B------:R-:W-:Y:S01]  /*1960*/  IMAD R65, R65, R70.reuse, RZ ;  /* 0x0000004641417224 */ /* 0x080fe200078e02ff */
[----:B------:R-:W-:Y:S01]  /*1970*/  LEA R88, P2, R27, UR6, 0x1 ;  /* 0x000000061b587c11 */ /* 0x000fe2000f8408ff */
[-C--:B------:R-:W-:Y:S01]  /*1980*/  IMAD R66, R66, R70.reuse, RZ ;  /* 0x0000004642427224 */ /* 0x080fe200078e02ff */
[----:B------:R-:W-:Y:S01]  /*1990*/  LEA.HI.X.SX32 R13, R5, UR7, 0x1, P1 ;  /* 0x00000007050d7c11 */ /* 0x000fe200088f0eff */
[-C--:B------:R-:W-:Y:S01]  /*19a0*/  IMAD R67, R67, R70.reuse, RZ ;  /* 0x0000004643437224 */ /* 0x080fe200078e02ff */
[----:B------:R-:W-:Y:S01]  /*19b0*/  LEA R86, P1, R29, UR6, 0x1 ;  /* 0x000000061d567c11 */ /* 0x000fe2000f8208ff */
[-C--:B------:R-:W-:Y:S01]  /*19c0*/  IMAD R91, R91, R70.reuse, RZ ;  /* 0x000000465b5b7224 */ /* 0x080fe200078e02ff */
[----:B------:R-:W-:Y:S01]  /*19d0*/  LEA.HI.X.SX32 R11, R7, UR7, 0x1, P0 ;  /* 0x00000007070b7c11 */ /* 0x000fe200080f0eff */
[----:B------:R-:W-:Y:S01]  /*19e0*/  IMAD.SHL.U32 R93, R70, 0x20, RZ ;  /* 0x00000020465d7824 */ /* 0x000fe200078e00ff */
[----:B------:R-:W-:Y:S01]  /*19f0*/  LEA.HI.X.SX32 R9, R9, UR7, 0x1, P4 ;  /* 0x0000000709097c11 */ /* 0x000fe2000a0f0eff */
[-C--:B------:R-:W-:Y:S01]  /*1a00*/  IMAD R95, R19, R70.reuse, RZ ;  /* 0x00000046135f7224 */ /* 0x080fe200078e02ff */
[----:B------:R-:W-:Y:S01]  /*1a10*/  LEA.HI.X.SX32 R7, R20, UR7, 0x1, P6 ;  /* 0x0000000714077c11 */ /* 0x000fe2000b0f0eff */
[----:B------:R-:W-:Y:S01]  /*1a20*/  IMAD R97, R21, R70, RZ ;  /* 0x0000004615617224 */ /* 0x000fe200078e02ff */
[----:B------:R-:W-:Y:S01]  /*1a30*/  LEA.HI.X.SX32 R5, R22, UR7, 0x1, P5 ;  /* 0x0000000716057c11 */ /* 0x000fe2000a8f0eff */
[----:B-1----:R-:W-:Y:S01]  /*1a40*/  IMAD.SHL.U32 R22, R71, 0x20, RZ ;  /* 0x0000002047167824 */ /* 0x002fe200078e00ff */
[----:B------:R-:W-:-:S02]  /*1a50*/  LEA.HI.X.SX32 R3, R25, UR7, 0x1, P3 ;  /* 0x0000000719037c11 */ /* 0x000fc400098f0eff */
[----:B------:R-:W-:Y:S02]  /*1a60*/  CS2R R24, SRZ ;  /* 0x0000000000187805 */ /* 0x000fe4000001ff00 */
[----:B------:R-:W-:Y:S02]  /*1a70*/  LEA.HI.X.SX32 R89, R27, UR7, 0x1, P2 ;  /* 0x000000071b597c11 */ /* 0x000fe400090f0eff */
[----:B------:R-:W-:Y:S02]  /*1a80*/  CS2R R26, SRZ ;  /* 0x00000000001a7805 */ /* 0x000fe4000001ff00 */
[----:B------:R-:W-:Y:S01]  /*1a90*/  LEA R84, P0, R31, UR6, 0x1 ;  /* 0x000000061f547c11 */ /* 0x000fe2000f8008ff */
[----:B------:R-:W-:Y:S01]  /*1aa0*/  IMAD R99, R17, R70, RZ ;  /* 0x0000004611637224 */ /* 0x000fe200078e02ff */
[----:B------:R-:W-:Y:S02]  /*1ab0*/  LEA R82, P4, R33, UR6, 0x1 ;  /* 0x0000000621527c11 */ /* 0x000fe4000f8808ff */
[----:B------:R-:W-:-:S02]  /*1ac0*/  LEA R80, P6, R35, UR6, 0x1 ;  /* 0x0000000623507c11 */ /* 0x000fc4000f8c08ff */
[----:B------:R-:W-:Y:S02]  /*1ad0*/  LEA R78, P5, R37, UR6, 0x1 ;  /* 0x00000006254e7c11 */ /* 0x000fe4000f8a08ff */
[----:B------:R-:W-:Y:S02]  /*1ae0*/  LEA R76, P3, R39, UR6, 0x1 ;  /* 0x00000006274c7c11 */ /* 0x000fe4000f8608ff */
[----:B------:R-:W-:Y:S02]  /*1af0*/  LEA R102, P2, R41, UR6, 0x1 ;  /* 0x0000000629667c11 */ /* 0x000fe4000f8408ff */
[----:B------:R-:W-:Y:S02]  /*1b00*/  LEA.HI.X.SX32 R87, R29, UR7, 0x1, P1 ;  /* 0x000000071d577c11 */ /* 0x000fe400088f0eff */
[----:B------:R-:W-:Y:S02]  /*1b10*/  CS2R R28, SRZ ;  /* 0x00000000001c7805 */ /* 0x000fe4000001ff00 */
[----:B------:R-:W-:-:S02]  /*1b20*/  LOP3.LUT R20, R23, 0x1f, RZ, 0xc0, !PT ;  /* 0x0000001f17147812 */ /* 0x000fc400078ec0ff */
[----:B------:R-:W-:Y:S01]  /*1b30*/  LEA R106, P1, R100, UR6, 0x1 ;  /* 0x00000006646a7c11 */ /* 0x000fe2000f8208ff */
[----:B------:R-:W-:Y:S01]  /*1b40*/  USGXT.U32 UR6, UR5, 0xe ;  /* 0x0000000e0506789a */ /* 0x000fe20008000000 */
[----:B------:R-:W-:Y:S02]  /*1b50*/  LEA.HI.X.SX32 R85, R31, UR7, 0x1, P0 ;  /* 0x000000071f557c11 */ /* 0x000fe400080f0eff */
[----:B------:R-:W-:Y:S02]  /*1b60*/  CS2R R30, SRZ ;  /* 0x00000000001e7805 */ /* 0x000fe4000001ff00 */
[----:B------:R-:W-:Y:S02]  /*1b70*/  LEA.HI.X.SX32 R83, R33, UR7, 0x1, P4 ;  /* 0x0000000721537c11 */ /* 0x000fe4000a0f0eff */
[----:B------:R-:W-:Y:S02]  /*1b80*/  CS2R R32, SRZ ;  /* 0x0000000000207805 */ /* 0x000fe4000001ff00 */
[----:B------:R-:W-:-:S02]  /*1b90*/  LEA.HI.X.SX32 R81, R35, UR7, 0x1, P6 ;  /* 0x0000000723517c11 */ /* 0x000fc4000b0f0eff */
[----:B------:R-:W-:Y:S02]  /*1ba0*/  CS2R R34, SRZ ;  /* 0x0000000000227805 */ /* 0x000fe4000001ff00 */
[----:B------:R-:W-:Y:S02]  /*1bb0*/  LEA.HI.X.SX32 R79, R37, UR7, 0x1, P5 ;  /* 0x00000007254f7c11 */ /* 0x000fe4000a8f0eff */
[----:B------:R-:W-:Y:S02]  /*1bc0*/  CS2R R36, SRZ ;  /* 0x0000000000247805 */ /* 0x000fe4000001ff00 */
[----:B------:R-:W-:Y:S02]  /*1bd0*/  LEA.HI.X.SX32 R77, R39, UR7, 0x1, P3 ;  /* 0x00000007274d7c11 */ /* 0x000fe400098f0eff */
[----:B------:R-:W-:Y:S02]  /*1be0*/  CS2R R38, SRZ ;  /* 0x0000000000267805 */ /* 0x000fe4000001ff00 */
[----:B------:R-:W-:-:S02]  /*1bf0*/  LEA.HI.X.SX32 R104, R41, UR7, 0x1, P2 ;  /* 0x0000000729687c11 */ /* 0x000fc400090f0eff */
[----:B------:R-:W-:Y:S02]  /*1c00*/  CS2R R40, SRZ ;  /* 0x0000000000287805 */ /* 0x000fe4000001ff00 */
[----:B------:R-:W-:Y:S01]  /*1c10*/  LEA.HI.X.SX32 R100, R100, UR7, 0x1, P1 ;  /* 0x0000000764647c11 */ /* 0x000fe200088f0eff */
[----:B------:R-:W-:Y:S01]  /*1c20*/  IMAD R20, R20, R71, RZ ;  /* 0x0000004714147224 */ /* 0x000fe200078e02ff */
[C---:B------:R-:W-:Y:S01]  /*1c30*/  LOP3.LUT R92, R0.reuse, 0x20, RZ, 0x3c, !PT ;  /* 0x00000020005c7812 */ /* 0x040fe200078e3cff */
[----:B------:R-:W-:Y:S01]  /*1c40*/  UMOV UR5, URZ ;  /* 0x0000003f00057c82 */ /* 0x000fe20008000000 */
[C---:B------:R-:W-:Y:S01]  /*1c50*/  LOP3.LUT R94, R0.reuse, 0x40, RZ, 0x3c, !PT ;  /* 0x00000040005e7812 */ /* 0x040fe200078e3cff */
[----:B------:R-:W-:Y:S01]  /*1c60*/  UMOV UR7, URZ ;  /* 0x0000003f00077c82 */ /* 0x000fe20008000000 */
[----:B------:R-:W-:Y:S01]  /*1c70*/  LOP3.LUT R96, R0, 0x60, RZ, 0x3c, !PT ;  /* 0x0000006000607812 */ /* 0x000fe200078e3cff */
[----:B------:R-:W-:Y:S02]  /*1c80*/  UIADD3.64 UR8, UR4, UR8, URZ ;  /* 0x0000000804087297 */ /* 0x000fe4000fffe03f */
[----:B------:R-:W-:-:S12]  /*1c90*/  UIADD3.64 UR10, UR6, -UR10, URZ ;  /* 0x8000000a060a7297 */ /* 0x000fd8000fffe03f */
.L_x_1:
[----:B------:R-:W-:Y:S01]  /*1ca0*/  ISETP.GE.AND P0, PT, R17, UR13, PT ;  /* 0x0000000d11007c0c */ /* 0x000fe2000bf06270 */
[----:B------:R-:W-:Y:S01]  /*1cb0*/  IMAD.WIDE R74, R99, 0x2, R68 ;  /* 0x00000002634a7825 */ /* 0x000fe200078e0244 */
[C---:B------:R-:W-:Y:S02]  /*1cc0*/  LOP3.LUT R70, R17.reuse, 0x8, RZ, 0xfc, !PT ;  /* 0x0000000811467812 */ /* 0x040fe400078efcff */
[----:B------:R-:W-:Y:S02]  /*1cd0*/  PRMT R116, RZ, 0x7610, R116 ;  /* 0x00007610ff747816 */ /* 0x000fe40000000074 */
[----:B------:R-:W-:Y:S02]  /*1ce0*/  ISETP.GE.AND P1, PT, R70, UR13, PT ;  /* 0x0000000d46007c0c */ /* 0x000fe4000bf26270 */
[----:B------:R-:W-:-:S05]  /*1cf0*/  LOP3.LUT R70, R17, 0x10, RZ, 0xfc, !PT ;  /* 0x0000001011467812 */ /* 0x000fca00078efcff */
[----:B------:R0:W2:Y:S01]  /*1d00*/  @!P0 LDG.E.U16 R116, desc[UR14][R74.64] ;  /* 0x0000000e4a748981 */ /* 0x0000a2000c1e1500 */
[----:B------:R-:W-:Y:S01]  /*1d10*/  PRMT R114, RZ, 0x7610, R114 ;  /* 0x00007610ff727816 */ /* 0x000fe20000000072 */
[----:B------:R-:W-:Y:S01]  /*1d20*/  IMAD.WIDE R72, R65, 0x2, R68 ;  /* 0x0000000241487825 */ /* 0x000fe200078e0244 */
[----:B------:R-:W-:-:S04]  /*1d30*/  ISETP.GE.AND P0, PT, R70, UR13, PT ;  /* 0x0000000d46007c0c */ /* 0x000fc8000bf06270 */
[----:B------:R1:W3:Y:S01]  /*1d40*/  @!P1 LDG.E.U16 R114, desc[UR14][R72.64] ;  /* 0x0000000e48729981 */ /* 0x0002e2000c1e1500 */
[----:B------:R-:W-:Y:S01]  /*1d50*/  LOP3.LUT R98, R17, 0x18, RZ, 0xfc, !PT ;  /* 0x0000001811627812 */ /* 0x000fe200078efcff */
[----:B------:R-:W-:Y:S01]  /*1d60*/  IMAD.WIDE R70, R62, 0x2, R68 ;  /* 0x000000023e467825 */ /* 0x000fe200078e0244 */
[----:B------:R-:W-:Y:S02]  /*1d70*/  PRMT R101, RZ, 0x7610, R101 ;  /* 0x00007610ff657816 */ /* 0x000fe40000000065 */
[----:B------:R-:W-:-:S04]  /*1d80*/  ISETP.GE.AND P1, PT, R98, UR13, PT ;  /* 0x0000000d62007c0c */ /* 0x000fc8000bf26270 */
[----:B------:R4:W5:Y:S01]  /*1d90*/  @!P0 LDG.E.U16 R101, desc[UR14][R70.64] ;  /* 0x0000000e46658981 */ /* 0x000962000c1e1500 */
[----:B------:R-:W-:Y:S01]  /*1da0*/  LOP3.LUT R98, R17, 0x2, RZ, 0xfc, !PT ;  /* 0x0000000211627812 */ /* 0x000fe200078efcff */
[----:B0-----:R-:W-:Y:S01]  /*1db0*/  IMAD.WIDE R74, R58, 0x2, R68 ;  /* 0x000000023a4a7825 */ /* 0x001fe200078e0244 */
[----:B------:R-:W-:Y:S02]  /*1dc0*/  PRMT R103, RZ, 0x7610, R103 ;  /* 0x00007610ff677816 */ /* 0x000fe40000000067 */
[----:B------:R-:W-:-:S04]  /*1dd0*/  ISETP.GE.AND P0, PT, R98, UR13, PT ;  /* 0x0000000d62007c0c */ /* 0x000fc8000bf06270 */
[----:B------:R0:W5:Y:S01]  /*1de0*/  @!P1 LDG.E.U16 R103, desc[UR14][R74.64] ;  /* 0x0000000e4a679981 */ /* 0x000162000c1e1500 */
[----:B------:R-:W-:Y:S01]  /*1df0*/  LOP3.LUT R98, R17, 0xa, RZ, 0xfc, !PT ;  /* 0x0000000a11627812 */ /* 0x000fe200078efcff */
[----:B-1----:R-:W-:Y:S01]  /*1e00*/  IMAD.WIDE R72, R91, 0x2, R68 ;  /* 0x000000025b487825 */ /* 0x002fe200078e0244 */
[----:B------:R-:W-:Y:S02]  /*1e10*/  PRMT R105, RZ, 0x7610, R105 ;  /* 0x00007610ff697816 */ /* 0x000fe40000000069 */
[----:B------:R-:W-:-:S04]  /*1e20*/  ISETP.GE.AND P1, PT, R98, UR13, PT ;  /* 0x0000000d62007c0c */ /* 0x000fc8000bf26270 */
[----:B------:R1:W5:Y:S01]  /*1e30*/  @!P0 LDG.E.U16 R105, desc[UR14][R72.64] ;  /* 0x0000000e48698981 */ /* 0x000362000c1e1500 */
[----:B------:R-:W-:Y:S01]  /*1e40*/  LOP3.LUT R98, R17, 0x12, RZ, 0xfc, !PT ;  /* 0x0000001211627812 */ /* 0x000fe200078efcff */
[----:B----4-:R-:W-:Y:S01]  /*1e50*/  IMAD.WIDE R70, R64, 0x2, R68 ;  /* 0x0000000240467825 */ /* 0x010fe200078e0244 */
[----:B------:R-:W-:Y:S02]  /*1e60*/  PRMT R107, RZ, 0x7610, R107 ;  /* 0x00007610ff6b7816 */ /* 0x000fe4000000006b */
[----:B------:R-:W-:-:S04]  /*1e70*/  ISETP.GE.AND P0, PT, R98, UR13, PT ;  /* 0x0000000d62007c0c */ /* 0x000fc8000bf06270 */
[----:B------:R4:W5:Y:S01]  /*1e80*/  @!P1 LDG.E.U16 R107, desc[UR14][R70.64] ;  /* 0x0000000e466b9981 */ /* 0x000962000c1e1500 */
[----:B------:R-:W-:Y:S01]  /*1e90*/  PRMT R109, RZ, 0x7610, R109 ;  /* 0x00007610ff6d7816 */ /* 0x000fe2000000006d */
[----:B0-----:R-:W-:Y:S01]  /*1ea0*/  IMAD.WIDE R74, R61, 0x2, R68 ;  /* 0x000000023d4a7825 */ /* 0x001fe200078e0244 */
[----:B------:R-:W-:-:S04]  /*1eb0*/  LOP3.LUT R98, R17, 0x1a, RZ, 0xfc, !PT ;  /* 0x0000001a11627812 */ /* 0x000fc800078efcff */
[----:B------:R-:W-:Y:S02]  /*1ec0*/  ISETP.GE.AND P1, PT, R98, UR13, PT ;  /* 0x0000000d62007c0c */ /* 0x000fe4000bf26270 */
[----:B------:R0:W5:Y:S01]  /*1ed0*/  @!P0 LDG.E.U16 R109, desc[UR14][R74.64] ;  /* 0x0000000e4a6d8981 */ /* 0x000162000c1e1500 */
[----:B------:R-:W-:Y:S01]  /*1ee0*/  LOP3.LUT R98, R17, 0x4, RZ, 0xfc, !PT ;  /* 0x0000000411627812 */ /* 0x000fe200078efcff */
[----:B-1----:R-:W-:Y:S01]  /*1ef0*/  IMAD.WIDE R72, R57, 0x2, R68 ;  /* 0x0000000239487825 */ /* 0x002fe200078e0244 */
[----:B------:R-:W-:Y:S02]  /*1f00*/  PRMT R111, RZ, 0x7610, R111 ;  /* 0x00007610ff6f7816 */ /* 0x000fe4000000006f */
[----:B------:R-:W-:Y:S01]  /*1f10*/  ISETP.GE.AND P0, PT, R98, UR13, PT ;  /* 0x0000000d62007c0c */ /* 0x000fe2000bf06270 */
[----:B----4-:R-:W-:Y:S01]  /*1f20*/  IMAD.WIDE R70, R67, 0x2, R68 ;  /* 0x0000000243467825 */ /* 0x010fe200078e0244 */
[----:B------:R-:W-:Y:S02]  /*1f30*/  PRMT R113, RZ, 0x7610, R113 ;  /* 0x00007610ff717816 */ /* 0x000fe40000000071 */
[----:B------:R-:W-:-:S02]  /*1f40*/  LOP3.LUT R98, R17, 0x6, RZ, 0xfc, !PT ;  /* 0x0000000611627812 */ /* 0x000fc400078efcff */
[----:B------:R-:W-:Y:S01]  /*1f50*/  LOP3.LUT R108, R17, 0x14, RZ, 0xfc, !PT ;  /* 0x00000014116c7812 */ /* 0x000fe200078efcff */
[----:B0-----:R-:W-:Y:S01]  /*1f60*/  IMAD.WIDE R74, R66, 0x2, R68 ;  /* 0x00000002424a7825 */ /* 0x001fe200078e0244 */
[----:B------:R-:W-:Y:S01]  /*1f70*/  PRMT R115, RZ, 0x7610, R115 ;  /* 0x00007610ff737816 */ /* 0x000fe20000000073 */
[----:B------:R-:W4:Y:S04]  /*1f80*/  @!P1 LDG.E.U16 R111, desc[UR14][R72.64] ;  /* 0x0000000e486f9981 */ /* 0x000f28000c1e1500 */
[----:B------:R0:W4:Y:S01]  /*1f90*/  @!P0 LDG.E.U16 R113, desc[UR14][R70.64] ;  /* 0x0000000e46718981 */ /* 0x000122000c1e1500 */
[----:B------:R-:W-:Y:S02]  /*1fa0*/  ISETP.GE.AND P0, PT, R98, UR13, PT ;  /* 0x0000000d62007c0c */ /* 0x000fe4000bf06270 */
[----:B------:R-:W-:-:S02]  /*1fb0*/  ISETP.GE.AND P3, PT, R108, UR13, PT ;  /* 0x0000000d6c007c0c */ /* 0x000fc4000bf66270 */
[C---:B------:R-:W-:Y:S02]  /*1fc0*/  LOP3.LUT R108, R17.reuse, 0x16, RZ, 0xfc, !PT ;  /* 0x00000016116c7812 */ /* 0x040fe400078efcff */
[----:B------:R-:W-:Y:S02]  /*1fd0*/  LOP3.LUT R98, R17, 0xc, RZ, 0xfc, !PT ;  /* 0x0000000c11627812 */ /* 0x000fe400078efcff */
[----:B------:R-:W-:Y:S02]  /*1fe0*/  ISETP.GE.AND P2, PT, R21, UR13, PT ;  /* 0x0000000d15007c0c */ /* 0x000fe4000bf46270 */
[----:B------:R-:W-:-:S03]  /*1ff0*/  ISETP.GE.AND P1, PT, R98, UR13, PT ;  /* 0x0000000d62007c0c */ /* 0x000fc6000bf26270 */
[----:B------:R1:W4:Y:S01]  /*2000*/  @!P0 LDG.E.U16 R115, desc[UR14][R74.64] ;  /* 0x0000000e4a738981 */ /* 0x000322000c1e1500 */
[----:B------:R-:W-:Y:S01]  /*2010*/  ISETP.GE.AND P0, PT, R108, UR13, PT ;  /* 0x0000000d6c007c0c */ /* 0x000fe2000bf06270 */
[----:B0-----:R-:W-:Y:S01]  /*2020*/  IMAD.WIDE R70, R63, 0x2, R68 ;  /* 0x000000023f467825 */ /* 0x001fe200078e0244 */
[----:B------:R-:W-:Y:S02]  /*2030*/  LOP3.LUT R98, R17, 0x1c, RZ, 0xfc, !PT ;  /* 0x0000001c11627812 */ /* 0x000fe400078efcff */
[----:B------:R-:W-:Y:S01]  /*2040*/  PRMT R123, RZ, 0x7610, R123 ;  /* 0x00007610ff7b7816 */ /* 0x000fe2000000007b */
[----:B------:R-:W-:Y:S01]  /*2050*/  IMAD.WIDE R72, R97, 0x2, R68 ;  /* 0x0000000261487825 */ /* 0x000fe200078e0244 */
[----:B------:R-:W-:Y:S02]  /*2060*/  ISETP.GE.AND P4, PT, R98, UR13, PT ;  /* 0x0000000d62007c0c */ /* 0x000fe4000bf86270 */
[----:B------:R-:W-:Y:S01]  /*2070*/  PRMT R117, RZ, 0x7610, R117 ;  /* 0x00007610ff757816 */ /* 0x000fe20000000075 */
[----:B-1----:R-:W-:Y:S01]  /*2080*/  IMAD.WIDE R74, R59, 0x2, R68 ;  /* 0x000000023b4a7825 */ /* 0x002fe200078e0244 */
[----:B------:R-:W-:-:S02]  /*2090*/  PRMT R119, RZ, 0x7610, R119 ;  /* 0x00007610ff777816 */ /* 0x000fc40000000077 */
[----:B------:R-:W-:Y:S02]  /*20a0*/  PRMT R125, RZ, 0x7610, R125 ;  /* 0x00007610ff7d7816 */ /* 0x000fe4000000007d */
[----:B------:R-:W4:Y:S01]  /*20b0*/  @!P0 LDG.E.U16 R123, desc[UR14][R74.64] ;  /* 0x0000000e4a7b8981 */ /* 0x000f22000c1e1500 */
[----:B------:R-:W-:Y:S02]  /*20c0*/  ISETP.GE.AND P0, PT, R19, UR13, PT ;  /* 0x0000000d13007c0c */ /* 0x000fe4000bf06270 */
[----:B------:R-:W-:Y:S01]  /*20d0*/  LOP3.LUT R98, R23, 0x1f, RZ, 0xc0, !PT ;  /* 0x0000001f17627812 */ /* 0x000fe200078ec0ff */
[----:B------:R0:W4:Y:S01]  /*20e0*/  @!P1 LDG.E.U16 R117, desc[UR14][R70.64] ;  /* 0x0000000e46759981 */ /* 0x000122000c1e1500 */
[----:B------:R-:W-:Y:S02]  /*20f0*/  PRMT R121, RZ, 0x7610, R121 ;  /* 0x00007610ff797816 */ /* 0x000fe40000000079 */
[----:B------:R-:W-:Y:S01]  /*2100*/  ISETP.GE.AND P1, PT, R98, UR13, PT ;  /* 0x0000000d62007c0c */ /* 0x000fe2000bf26270 */
[----:B------:R1:W4:Y:S01]  /*2110*/  @!P2 LDG.E.U16 R119, desc[UR14][R72.64] ;  /* 0x0000000e4877a981 */ /* 0x000322000c1e1500 */
[----:B------:R-:W-:Y:S01]  /*2120*/  PRMT R98, RZ, 0x7610, R98 ;  /* 0x00007610ff627816 */ /* 0x000fe20000000062 */
[----:B0-----:R-:W-:-:S04]  /*2130*/  IMAD.WIDE R70, R56, 0x2, R68 ;  /* 0x0000000238467825 */ /* 0x001fc800078e0244 */
[--C-:B-1----:R-:W-:Y:S01]  /*2140*/  IMAD.WIDE R72, R60, 0x2, R68.reuse ;  /* 0x000000023c487825 */ /* 0x102fe200078e0244 */
[----:B------:R0:W4:Y:S04]  /*2150*/  @!P4 LDG.E.U16 R125, desc[UR14][R70.64] ;  /* 0x0000000e467dc981 */ /* 0x000128000c1e1500 */
[----:B------:R-:W4:Y:S01]  /*2160*/  @!P3 LDG.E.U16 R121, desc[UR14][R72.64] ;  /* 0x0000000e4879b981 */ /* 0x000f22000c1e1500 */
[----:B0-----:R-:W-:-:S05]  /*2170*/  IMAD.WIDE R70, R95, 0x2, R68 ;  /* 0x000000025f467825 */ /* 0x001fca00078e0244 */
[----:B------:R0:W4:Y:S01]  /*2180*/  @!P0 LDG.E.U16 R98, desc[UR14][R70.64] ;  /* 0x0000000e46628981 */ /* 0x000122000c1e1500 */
[----:B------:R-:W-:Y:S01]  /*2190*/  BAR.SYNC.DEFER_BLOCKING 0x0 ;  /* 0x0000000000007b1d */ /* 0x000fe20000010000 */
[----:B0-----:R-:W-:Y:S02]  /*21a0*/  IMAD.MOV.U32 R70, RZ, RZ, R106 ;  /* 0x000000ffff467224 */ /* 0x001fe400078e006a */
[--C-:B------:R-:W-:Y:S01]  /*21b0*/  IMAD.MOV.U32 R71, RZ, RZ, R100.reuse ;  /* 0x000000ffff477224 */ /* 0x100fe200078e0064 */
[----:B------:R-:W-:Y:S01]  /*21c0*/  PRMT R100, RZ, 0x7610, R100 ;  /* 0x00007610ff647816 */ /* 0x000fe20000000064 */
[----:B------:R-:W-:-:S05]  /*21d0*/  IMAD.WIDE R72, R20, 0x2, R70 ;  /* 0x0000000214487825 */ /* 0x000fca00078e0246 */
[----:B------:R0:W4:Y:S02]  /*21e0*/  @!P1 LDG.E.U16 R100, desc[UR14][R72.64] ;  /* 0x0000000e48649981 */ /* 0x000124000c1e1500 */
[----:B0-----:R-:W-:Y:S02]  /*21f0*/  IMAD.MOV.U32 R72, RZ, RZ, R102 ;  /* 0x000000ffff487224 */ /* 0x001fe400078e0066 */
[----:B------:R-:W-:Y:S01]  /*2200*/  IMAD.MOV.U32 R73, RZ, RZ, R104 ;  /* 0x000000ffff497224 */ /* 0x000fe200078e0068 */
[----:B------:R-:W-:Y:S01]  /*2210*/  PRMT R102, RZ, 0x7610, R102 ;  /* 0x00007610ff667816 */ /* 0x000fe20000000066 */
[----:B------:R-:W-:Y:S01]  /*2220*/  IMAD.WIDE R74, R20, 0x2, R72 ;  /* 0x00000002144a7825 */ /* 0x000fe200078e0248 */
[----:B------:R-:W-:-:S04]  /*2230*/  PRMT R104, RZ, 0x7610, R104 ;  /* 0x00007610ff687816 */ /* 0x000fc80000000068 */
[----:B------:R0:W4:Y:S02]  /*2240*/  @!P1 LDG.E.U16 R102, desc[UR14][R74.64] ;  /* 0x0000000e4a669981 */ /* 0x000124000c1e1500 */
[----:B0-----:R-:W-:Y:S02]  /*2250*/  IMAD.MOV.U32 R74, RZ, RZ, R76 ;  /* 0x000000ffff4a7224 */ /* 0x001fe400078e004c */
[----:B------:R-:W-:Y:S02]  /*2260*/  IMAD.MOV.U32 R75, RZ, RZ, R77 ;  /* 0x000000ffff4b7224 */ /* 0x000fe400078e004d */
        /* <DEDUP_REMOVED lines=31> */
[----:B--2---:R0:W-:Y:S04]  /*2460*/  STS.U16 [R0+UR12], R116 ;  /* 0x0000007400007988 */ /* 0x0041e8000800040c */
[----:B------:R1:W2:Y:S01]  /*2470*/  @!P1 LDG.E.U16 R120, desc[UR14][R88.64] ;  /* 0x0000000e58789981 */ /* 0x0002a2000c1e1500 */
[----:B0-----:R-:W-:Y:S01]  /*2480*/  PRMT R116, RZ, 0x7610, R116 ;  /* 0x00007610ff747816 */ /* 0x001fe20000000074 */
[----:B-1----:R-:W-:-:S02]  /*2490*/  IMAD.MOV.U32 R88, RZ, RZ, R2 ;  /* 0x000000ffff587224 */ /* 0x002fc400078e0002 */
[----:B------:R-:W-:Y:S02]  /*24a0*/  IMAD.MOV.U32 R89, RZ, RZ, R3 ;  /* 0x000000ffff597224 */ /* 0x000fe400078e0003 */
[----:B------:R-:W-:Y:S01]  /*24b0*/  IMAD.WIDE R2, R20, 0x2, R88 ;  /* 0x0000000214027825 */ /* 0x000fe200078e0258 */
[----:B---3--:R0:W-:Y:S04]  /*24c0*/  STS.U16 [R0+UR12+0x400], R114 ;  /* 0x0004007200007988 */ /* 0x0081e8000800040c */
[----:B------:R1:W3:Y:S01]  /*24d0*/  @!P1 LDG.E.U16 R116, desc[UR14][R2.64] ;  /* 0x0000000e02749981 */ /* 0x0002e2000c1e1500 */
[----:B0-----:R-:W-:Y:S01]  /*24e0*/  PRMT R114, RZ, 0x7610, R114 ;  /* 0x00007610ff727816 */ /* 0x001fe20000000072 */
[----:B-1----:R-:W-:Y:S02]  /*24f0*/  IMAD.MOV.U32 R2, RZ, RZ, R4 ;  /* 0x000000ffff027224 */ /* 0x002fe400078e0004 */
[----:B------:R-:W-:-:S02]  /*2500*/  IMAD.MOV.U32 R3, RZ, RZ, R5 ;  /* 0x000000ffff037224 */ /* 0x000fc400078e0005 */
[C---:B------:R-:W-:Y:S01]  /*2510*/  IMAD.WIDE R4, R20.reuse, 0x2, R2 ;  /* 0x0000000214047825 */ /* 0x040fe200078e0202 */
[----:B-----5:R0:W-:Y:S04]  /*2520*/  STS.U16 [R0+UR12+0x800], R101 ;  /* 0x0008006500007988 */ /* 0x0201e8000800040c */
[----:B------:R1:W5:Y:S01]  /*2530*/  @!P1 LDG.E.U16 R114, desc[UR14][R4.64] ;  /* 0x0000000e04729981 */ /* 0x000362000c1e1500 */
[----:B0-----:R-:W-:Y:S01]  /*2540*/  PRMT R101, RZ, 0x7610, R101 ;  /* 0x00007610ff657816 */ /* 0x001fe20000000065 */
[----:B-1----:R-:W-:Y:S02]  /*2550*/  IMAD.MOV.U32 R4, RZ, RZ, R6 ;  /* 0x000000ffff047224 */ /* 0x002fe400078e0006 */
[----:B------:R-:W-:Y:S02]  /*2560*/  IMAD.MOV.U32 R5, RZ, RZ, R7 ;  /* 0x000000ffff057224 */ /* 0x000fe400078e0007 */
[----:B------:R-:W-:Y:S01]  /*2570*/  IMAD.WIDE R6, R20, 0x2, R4 ;  /* 0x0000000214067825 */ /* 0x000fe200078e0204 */
[----:B------:R0:W-:Y:S04]  /*2580*/  STS.U16 [R0+UR12+0xc00], R103 ;  /* 0x000c006700007988 */ /* 0x0001e8000800040c */
[----:B------:R1:W3:Y:S01]  /*2590*/  @!P1 LDG.E.U16 R101, desc[UR14][R6.64] ;  /* 0x0000000e06659981 */ /* 0x0002e2000c1e1500 */
[----:B0-----:R-:W-:Y:S01]  /*25a0*/  PRMT R103, RZ, 0x7610, R103 ;  /* 0x00007610ff677816 */ /* 0x001fe20000000067 */
[----:B-1----:R-:W-:-:S02]  /*25b0*/  IMAD.MOV.U32 R6, RZ, RZ, R8 ;  /* 0x000000ffff067224 */ /* 0x002fc400078e0008 */
[----:B------:R-:W-:Y:S02]  /*25c0*/  IMAD.MOV.U32 R7, RZ, RZ, R9 ;  /* 0x000000ffff077224 */ /* 0x000fe400078e0009 */
[----:B------:R-:W-:Y:S01]  /*25d0*/  IMAD.WIDE R8, R20, 0x2, R6 ;  /* 0x0000000214087825 */ /* 0x000fe200078e0206 */
[----:B------:R0:W-:Y:S04]  /*25e0*/  STS.U16 [R92+UR12+0x100], R105 ;  /* 0x000100695c007988 */ /* 0x0001e8000800040c */
[----:B------:R1:W3:Y:S01]  /*25f0*/  @!P1 LDG.E.U16 R103, desc[UR14][R8.64] ;  /* 0x0000000e08679981 */ /* 0x0002e2000c1e1500 */
[----:B0-----:R-:W-:Y:S01]  /*2600*/  PRMT R105, RZ, 0x7610, R105 ;  /* 0x00007610ff697816 */ /* 0x001fe20000000069 */
[----:B-1----:R-:W-:Y:S02]  /*2610*/  IMAD.MOV.U32 R8, RZ, RZ, R10 ;  /* 0x000000ffff087224 */ /* 0x002fe400078e000a */
[----:B------:R-:W-:-:S02]  /*2620*/  IMAD.MOV.U32 R9, RZ, RZ, R11 ;  /* 0x000000ffff097224 */ /* 0x000fc400078e000b */
[C---:B------:R-:W-:Y:S01]  /*2630*/  IMAD.WIDE R10, R20.reuse, 0x2, R8 ;  /* 0x00000002140a7825 */ /* 0x040fe200078e0208 */
[----:B------:R0:W-:Y:S04]  /*2640*/  STS.U16 [R92+UR12+0x500], R107 ;  /* 0x0005006b5c007988 */ /* 0x0001e8000800040c */
[----:B------:R1:W3:Y:S01]  /*2650*/  @!P1 LDG.E.U16 R105, desc[UR14][R10.64] ;  /* 0x0000000e0a699981 */ /* 0x0002e2000c1e1500 */
        /* <DEDUP_REMOVED lines=9> */
[----:B------:R-:W-:-:S05]  /*26f0*/  IMAD.WIDE R14, R20, 0x2, R12 ;  /* 0x00000002140e7825 */ /* 0x000fca00078e020c */
[----:B------:R-:W3:Y:S04]  /*2700*/  @!P1 LDG.E.U16 R109, desc[UR14][R14.64] ;  /* 0x0000000e0e6d9981 */ /* 0x000ee8000c1e1500 */
[----:B----4-:R-:W-:Y:S04]  /*2710*/  STS.U16 [R92+UR12+0xd00], R111 ;  /* 0x000d006f5c007988 */ /* 0x010fe8000800040c */
[----:B------:R-:W-:Y:S04]  /*2720*/  STS.U16 [R94+UR12+0x200], R113 ;  /* 0x000200715e007988 */ /* 0x000fe8000800040c */
        /* <DEDUP_REMOVED lines=11> */
[----:B--2---:R-:W-:Y:S04]  /*27e0*/  STS.U16 [R0+UR12+0x1800], R120 ;  /* 0x0018007800007988 */ /* 0x004fe8000800040c */
[----:B-----5:R-:W-:Y:S04]  /*27f0*/  STS.U16 [R0+UR12+0x1a00], R114 ;  /* 0x001a007200007988 */ /* 0x020fe8000800040c */
[----:B---3--:R-:W-:Y:S04]  /*2800*/  STS.U16 [R0+UR12+0x1c00], R103 ;  /* 0x001c006700007988 */ /* 0x008fe8000800040c */
[----:B------:R-:W-:Y:S04]  /*2810*/  STS.U16 [R0+UR12+0x1e00], R107 ;  /* 0x001e006b00007988 */ /* 0x000fe8000800040c */
[----:B------:R0:W-:Y:S04]  /*2820*/  STS.U16 [R92+UR12+0x1100], R102 ;  /* 0x001100665c007988 */ /* 0x0001e8000800040c */
[----:B------:R1:W-:Y:S04]  /*2830*/  STS.U16 [R92+UR12+0x1300], R106 ;  /* 0x0013006a5c007988 */ /* 0x0003e8000800040c */
[----:B------:R2:W-:Y:S04]  /*2840*/  STS.U16 [R92+UR12+0x1500], R110 ;  /* 0x0015006e5c007988 */ /* 0x0005e8000800040c */
[----:B------:R2:W-:Y:S04]  /*2850*/  STS.U16 [R92+UR12+0x1700], R118 ;  /* 0x001700765c007988 */ /* 0x0005e8000800040c */
[----:B------:R2:W-:Y:S04]  /*2860*/  STS.U16 [R92+UR12+0x1900], R116 ;  /* 0x001900745c007988 */ /* 0x0005e8000800040c */
[----:B------:R2:W-:Y:S04]  /*2870*/  STS.U16 [R92+UR12+0x1b00], R101 ;  /* 0x001b00655c007988 */ /* 0x0005e8000800040c */
[----:B------:R2:W-:Y:S04]  /*2880*/  STS.U16 [R92+UR12+0x1d00], R105 ;  /* 0x001d00695c007988 */ /* 0x0005e8000800040c */
[----:B------:R2:W-:Y:S01]  /*2890*/  STS.U16 [R92+UR12+0x1f00], R109 ;  /* 0x001f006d5c007988 */ /* 0x0005e2000800040c */
[----:B------:R3:W-:Y:S06]  /*28a0*/  MEMBAR.ALL.CTA ;  /* 0x0000000000007992 */ /* 0x0007ec0000008000 */
[----:B---3--:R-:W3:Y:S02]  /*28b0*/  FENCE.VIEW.ASYNC.S ;  /* 0x00000000000073c6 */ /* 0x008ee40000000000 */
[----:B---3--:R-:W-:Y:S06]  /*28c0*/  BAR.SYNC.DEFER_BLOCKING 0x0 ;  /* 0x0000000000007b1d */ /* 0x008fec0000010000 */
[----:B------:R-:W-:Y:S01]  /*28d0*/  UMOV UR16, UR4 ;  /* 0x0000000400107c82 */ /* 0x000fe20008000000 */
[----:B------:R-:W-:Y:S01]  /*28e0*/  UMOV UR17, 0x40000040 ;  /* 0x4000004000117882 */ /* 0x000fe20000000000 */
[----:B------:R-:W-:Y:S01]  /*28f0*/  UMOV UR18, UR6 ;  /* 0x0000000600127c82 */ /* 0x000fe20008000000 */
[----:B------:R-:W-:Y:S01]  /*2900*/  UMOV UR19, 0x80000020 ;  /* 0x8000002000137882 */ /* 0x000fe20000000000 */
[----:B------:R-:W-:-:S06]  /*2910*/  WARPGROUP.ARRIVE ;  /* 0x00000000000079c5 */ /* 0x000fcc0000000000 */
[----:B------:R-:W-:Y:S01]  /*2920*/  HGMMA.64x64x16.F32 R24, gdesc[UR16].tnspA, R24 ;  /* 0x20e00000101879f0 */ /* 0x000fe20008700818 */
[----:B------:R-:W-:Y:S02]  /*2930*/  VIADD R90, R90, 0xffffffff ;  /* 0xffffffff5a5a7836 */ /* 0x000fe40000000000 */
[----:B------:R-:W-:-:S03]  /*2940*/  IMAD.WIDE R14, R22, 0x2, R12 ;  /* 0x00000002160e7825 */ /* 0x000fc600078e020c */
[----:B------:R-:W-:Y:S01]  /*2950*/  ISETP.NE.U32.AND P0, PT, R90, RZ, PT ;  /* 0x000000ff5a00720c */ /* 0x000fe20003f05070 */
[C---:B------:R-:W-:Y:S01]  /*2960*/  IMAD.WIDE R12, R22.reuse, 0x2, R10 ;  /* 0x00000002160c7825 */ /* 0x040fe200078e020a */
[----:B------:R-:W-:Y:S03]  /*2970*/  HGMMA.64x64x16.F32 R24, gdesc[UR8].tnspA, R24, gsb0 ;  /* 0x20e00000081879f0 */ /* 0x000fe60008000818 */
[----:B------:R-:W-:-:S04]  /*2980*/  IMAD.WIDE R10, R22, 0x2, R8 ;  /* 0x00000002160a7825 */ /* 0x000fc800078e0208 */
[----:B------:R-:W-:-:S04]  /*2990*/  IMAD.WIDE R8, R22, 0x2, R6 ;  /* 0x0000000216087825 */ /* 0x000fc800078e0206 */
[----:B------:R-:W-:-:S04]  /*29a0*/  IMAD.WIDE R6, R22, 0x2, R4 ;  /* 0x0000000216067825 */ /* 0x000fc800078e0204 */
[----:B------:R-:W-:-:S04]  /*29b0*/  IMAD.WIDE R4, R22, 0x2, R2 ;  /* 0x0000000216047825 */ /* 0x000fc800078e0202 */
[----:B------:R-:W-:Y:S01]  /*29c0*/  IMAD.WIDE R2, R22, 0x2, R88 ;  /* 0x0000000216027825 */ /* 0x000fe200078e0258 */
[----:B------:R-:W-:-:S03]  /*29d0*/  UIADD3 UR13, UR13, -0x20, URZ ;  /* 0xffffffe00d0d7890 */ /* 0x000fc6000fffe03f */
[----:B------:R-:W-:-:S04]  /*29e0*/  IMAD.WIDE R88, R22, 0x2, R86 ;  /* 0x0000000216587825 */ /* 0x000fc800078e0256 */
[----:B------:R-:W-:-:S04]  /*29f0*/  IMAD.WIDE R86, R22, 0x2, R84 ;  /* 0x0000000216567825 */ /* 0x000fc800078e0254 */
[----:B------:R-:W-:-:S04]  /*2a00*/  IMAD.WIDE R84, R22, 0x2, R82 ;  /* 0x0000000216547825 */ /* 0x000fc800078e0252 */
[----:B0-----:R-:W-:-:S04]  /*2a10*/  IMAD.WIDE R102, R22, 0x2, R72 ;  /* 0x0000000216667825 */ /* 0x001fc800078e0248 */
[----:B-1----:R-:W-:-:S04]  /*2a20*/  IMAD.WIDE R106, R22, 0x2, R70 ;  /* 0x00000002166a7825 */ /* 0x002fc800078e0246 */
[----:B------:R-:W-:-:S04]  /*2a30*/  IMAD.WIDE R82, R22, 0x2, R80 ;  /* 0x0000000216527825 */ /* 0x000fc800078e0250 */
[----:B------:R-:W-:-:S04]  /*2a40*/  IMAD.WIDE R80, R22, 0x2, R78 ;  /* 0x0000000216507825 */ /* 0x000fc800078e024e */
[----:B------:R-:W-:-:S04]  /*2a50*/  IMAD.WIDE R78, R22, 0x2, R76 ;  /* 0x00000002164e7825 */ /* 0x000fc800078e024c */
[----:B------:R-:W-:-:S04]  /*2a60*/  IMAD.WIDE R76, R22, 0x2, R74 ;  /* 0x00000002164c7825 */ /* 0x000fc800078e024a */
[----:B------:R-:W-:-:S04]  /*2a70*/  IMAD.WIDE R68, R93, 0x2, R68 ;  /* 0x000000025d447825 */ /* 0x000fc800078e0244 */
[----:B------:R-:W-:Y:S02]  /*2a80*/  IMAD.MOV.U32 R104, RZ, RZ, R103 ;  /* 0x000000ffff687224 */ /* 0x000fe400078e0067 */
[----:B------:R-:W-:Y:S01]  /*2a90*/  IMAD.MOV.U32 R100, RZ, RZ, R107 ;  /* 0x000000ffff647224 */ /* 0x000fe200078e006b */
[----:B------:R-:W-:Y:S02]  /*2aa0*/  WARPGROUP.DEPBAR.LE gsb0, 0x0 ;  /* 0x00008000000079c5 */ /* 0x000fe40000010000 */
[----:B--2---:R-:W-:Y:S05]  /*2ab0*/  @P0 BRA `(.L_x_1) ;  /* 0xfffffff000780947 */ /* 0x004fea000383ffff */
[----:B------:R-:W-:Y:S02]  /*2ac0*/  F2FP.F16.F32.PACK_AB R51, R55, R51 ;  /* 0x000000333733723e */ /* 0x000fe400000000ff */
[----:B------:R-:W-:Y:S02]  /*2ad0*/  F2FP.F16.F32.PACK_AB R50, R54, R50 ;  /* 0x000000323632723e */ /* 0x000fe400000000ff */
[----:B------:R-:W-:Y:S02]  /*2ae0*/  F2FP.F16.F32.PACK_AB R49, R53, R49 ;  /* 0x000000313531723e */ /* 0x000fe400000000ff */
[----:B------:R-:W-:Y:S02]  /*2af0*/  F2FP.F16.F32.PACK_AB R48, R52, R48 ;  /* 0x000000303430723e */ /* 0x000fe400000000ff */
[----:B------:R-:W-:Y:S02]  /*2b00*/  F2FP.F16.F32.PACK_AB R43, R47, R43 ;  /* 0x0000002b2f2b723e */ /* 0x000fe400000000ff */
[----:B------:R-:W-:-:S02]  /*2b10*/  F2FP.F16.F32.PACK_AB R42, R46, R42 ;  /* 0x0000002a2e2a723e */ /* 0x000fc400000000ff */
        /* <DEDUP_REMOVED lines=9> */
[----:B------:R-:W-:-:S07]  /*2bb0*/  F2FP.F16.F32.PACK_AB R24, R28, R24 ;  /* 0x000000181c18723e */ /* 0x000fce00000000ff */
.L_x_0:
[----:B------:R-:W-:Y:S01]  /*2bc0*/  BAR.SYNC.DEFER_BLOCKING 0x0 ;  /* 0x0000000000007b1d */ /* 0x000fe20000010000 */
[C---:B------:R-:W-:Y:S01]  /*2bd0*/  IMAD.SHL.U32 R2, R23.reuse, 0x200, RZ ;  /* 0x0000020017027824 */ /* 0x040fe200078e00ff */
[C-C-:B------:R-:W-:Y:S01]  /*2be0*/  LOP3.LUT R20, R16.reuse, 0x34, R17.reuse, 0xfe, !PT ;  /* 0x0000003410147812 */ /* 0x140fe200078efe11 */
[C---:B------:R-:W-:Y:S01]  /*2bf0*/  IMAD.SHL.U32 R0, R23.reuse, 0x10, RZ ;  /* 0x0000001017007824 */ /* 0x040fe200078e00ff */
[----:B------:R-:W-:Y:S01]  /*2c00*/  LOP3.LUT R36, R16, 0x32, R17, 0xfe, !PT ;  /* 0x0000003210247812 */ /* 0x000fe200078efe11 */
[C---:B------:R-:W-:Y:S01]  /*2c10*/  IMAD.SHL.U32 R3, R23.reuse, 0x8, RZ ;  /* 0x0000000817037824 */ /* 0x040fe200078e00ff */
[----:B------:R-:W-:Y:S01]  /*2c20*/  LOP3.LUT R5, R2, 0x1000, RZ, 0xc0, !PT ;  /* 0x0000100002057812 */ /* 0x000fe200078ec0ff */
[----:B------:R-:W-:Y:S01]  /*2c30*/  IMAD.SHL.U32 R4, R23, 0x40, RZ ;  /* 0x0000004017047824 */ /* 0x000fe200078e00ff */
[----:B------:R-:W-:Y:S01]  /*2c40*/  LOP3.LUT R2, R0, 0x70, RZ, 0xc0, !PT ;  /* 0x0000007000027812 */ /* 0x000fe200078ec0ff */
[----:B------:R-:W-:Y:S01]  /*2c50*/  ULDC.64 UR6, c[0x0][0x228] ;  /* 0x00008a0000067ab9 */ /* 0x000fe20000000a00 */
[----:B------:R-:W-:Y:S01]  /*2c60*/  LOP3.LUT R3, R3, 0x380, RZ, 0xc0, !PT ;  /* 0x0000038003037812 */ /* 0x000fe200078ec0ff */
[----:B------:R-:W-:Y:S01]  /*2c70*/  IMAD.IADD R38, R16, 0x1, R19 ;  /* 0x0000000110267824 */ /* 0x000fe200078e0213 */
[----:B------:R-:W-:Y:S01]  /*2c80*/  IADD3 R2, R2, UR12, R5 ;  /* 0x0000000c02027c10 */ /* 0x000fe2000fffe005 */
[----:B------:R-:W-:Y:S01]  /*2c90*/  IMAD.IADD R62, R16, 0x1, R21 ;  /* 0x00000001103e7824 */ /* 0x000fe200078e0215 */
[----:B------:R-:W-:Y:S01]  /*2ca0*/  LOP3.LUT R22, R0, 0x3f0, RZ, 0xc0, !PT ;  /* 0x000003f000167812 */ /* 0x000fe200078ec0ff */
[----:B------:R-:W-:Y:S01]  /*2cb0*/  ULDC UR4, c[0x0][0x244] ;  /* 0x0000910000047ab9 */ /* 0x000fe20000000800 */
[----:B------:R-:W-:Y:S01]  /*2cc0*/  LOP3.LUT R5, R4, 0x1000, RZ, 0xc0, !PT ;  /* 0x0000100004057812 */ /* 0x000fe200078ec0ff */
[----:B------:R-:W-:Y:S01]  /*2cd0*/  IMAD.IADD R45, R3, 0x1, R2 ;  /* 0x00000001032d7824 */ /* 0x000fe200078e0202 */
[----:B------:R-:W-:Y:S01]  /*2ce0*/  LOP3.LUT R4, R16, R17, RZ, 0xfc, !PT ;  /* 0x0000001110047212 */ /* 0x000fe200078efcff */
[----:B------:R-:W0:Y:S01]  /*2cf0*/  LDC R3, c[0x0][0x248] ;  /* 0x00009200ff037b82 */ /* 0x000e220000000800 */
[----:B------:R-:W-:-:S02]  /*2d00*/  IADD3 R22, R22, UR12, R5 ;  /* 0x0000000c16167c10 */ /* 0x000fc4000fffe005 */
[----:B------:R-:W-:Y:S01]  /*2d10*/  ISETP.GE.AND P0, PT, R18, UR6, PT ;  /* 0x0000000612007c0c */ /* 0x000fe2000bf06270 */
[----:B------:R1:W-:Y:S01]  /*2d20*/  STSM.16.M88.4 [R45], R24 ;  /* 0x000000182d007844 */ /* 0x0003e20000000200 */
[C-C-:B------:R-:W-:Y:S02]  /*2d30*/  LOP3.LUT R0, R16.reuse, 0x3c, R17.reuse, 0xfe, !PT ;  /* 0x0000003c10007812 */ /* 0x140fe400078efe11 */
[C-C-:B------:R-:W-:Y:S01]  /*2d40*/  LOP3.LUT R21, R16.reuse, 0x3a, R17.reuse, 0xfe, !PT ;  /* 0x0000003a10157812 */ /* 0x140fe200078efe11 */
[----:B------:R-:W-:Y:S01]  /*2d50*/  BAR.SYNC.DEFER_BLOCKING 0x0 ;  /* 0x0000000000007b1d */ /* 0x000fe20000010000 */
[C-C-:B------:R-:W-:Y:S02]  /*2d60*/  LOP3.LUT R2, R16.reuse, 0x38, R17.reuse, 0xfe, !PT ;  /* 0x0000003810027812 */ /* 0x140fe400078efe11 */
[C-C-:B------:R-:W-:Y:S02]  /*2d70*/  LOP3.LUT R19, R16.reuse, 0x36, R17.reuse, 0xfe, !PT ;  /* 0x0000003610137812 */ /* 0x140fe400078efe11 */
[----:B------:R-:W-:-:S02]  /*2d80*/  LOP3.LUT R37, R16, 0x30, R17, 0xfe, !PT ;  /* 0x0000003010257812 */ /* 0x000fc400078efe11 */
[C-C-:B------:R-:W-:Y:S02]  /*2d90*/  LOP3.LUT R39, R16.reuse, 0x2c, R17.reuse, 0xfe, !PT ;  /* 0x0000002c10277812 */ /* 0x140fe400078efe11 */
[C-C-:B------:R-:W-:Y:S02]  /*2da0*/  LOP3.LUT R47, R16.reuse, 0x2a, R17.reuse, 0xfe, !PT ;  /* 0x0000002a102f7812 */ /* 0x140fe400078efe11 */
[C-C-:B------:R-:W-:Y:S02]  /*2db0*/  LOP3.LUT R53, R16.reuse, 0x28, R17.reuse, 0xfe, !PT ;  /* 0x0000002810357812 */ /* 0x140fe400078efe11 */
[C-C-:B------:R-:W-:Y:S02]  /*2dc0*/  LOP3.LUT R55, R16.reuse, 0x26, R17.reuse, 0xfe, !PT ;  /* 0x0000002610377812 */ /* 0x140fe400078efe11 */
[C-C-:B------:R-:W-:Y:S02]  /*2dd0*/  LOP3.LUT R57, R16.reuse, 0x24, R17.reuse, 0xfe, !PT ;  /* 0x0000002410397812 */ /* 0x140fe400078efe11 */
[----:B------:R-:W-:-:S02]  /*2de0*/  LOP3.LUT R59, R16, 0x22, R17, 0xfe, !PT ;  /* 0x00000022103b7812 */ /* 0x000fc400078efe11 */
[C-C-:B------:R-:W-:Y:S02]  /*2df0*/  LOP3.LUT R61, R16.reuse, 0x20, R17.reuse, 0xfe, !PT ;  /* 0x00000020103d7812 */ /* 0x140fe400078efe11 */
[C-C-:B------:R-:W-:Y:S02]  /*2e00*/  LOP3.LUT R44, R16.reuse, 0x1c, R17.reuse, 0xfe, !PT ;  /* 0x0000001c102c7812 */ /* 0x140fe400078efe11 */
[C-C-:B------:R-:W-:Y:S01]  /*2e10*/  LOP3.LUT R46, R16.reuse, 0x1a, R17.reuse, 0xfe, !PT ;  /* 0x0000001a102e7812 */ /* 0x140fe200078efe11 */
[----:B------:R-:W2:Y:S01]  /*2e20*/  LDS.128 R12, [R22] ;  /* 0x00000000160c7984 */ /* 0x000ea20000000c00 */
[C-C-:B------:R-:W-:Y:S02]  /*2e30*/  LOP3.LUT R52, R16.reuse, 0x18, R17.reuse, 0xfe, !PT ;  /* 0x0000001810347812 */ /* 0x140fe400078efe11 */
[C-C-:B------:R-:W-:Y:S01]  /*2e40*/  LOP3.LUT R54, R16.reuse, 0x16, R17.reuse, 0xfe, !PT ;  /* 0x0000001610367812 */ /* 0x140fe200078efe11 */
[----:B------:R-:W-:Y:S01]  /*2e50*/  BAR.SYNC.DEFER_BLOCKING 0x0 ;  /* 0x0000000000007b1d */ /* 0x000fe20000010000 */
[----:B------:R-:W-:-:S02]  /*2e60*/  LOP3.LUT R56, R16, 0x14, R17, 0xfe, !PT ;  /* 0x0000001410387812 */ /* 0x000fc400078efe11 */
[C-C-:B------:R-:W-:Y:S02]  /*2e70*/  LOP3.LUT R58, R16.reuse, 0x12, R17.reuse, 0xfe, !PT ;  /* 0x00000012103a7812 */ /* 0x140fe400078efe11 */
[C-C-:B------:R-:W-:Y:S02]  /*2e80*/  LOP3.LUT R60, R16.reuse, 0x10, R17.reuse, 0xfe, !PT ;  /* 0x00000010103c7812 */ /* 0x140fe400078efe11 */
[C-C-:B------:R-:W-:Y:S02]  /*2e90*/  LOP3.LUT R64, R16.reuse, 0xc, R17.reuse, 0xfe, !PT ;  /* 0x0000000c10407812 */ /* 0x140fe400078efe11 */
[C-C-:B------:R-:W-:Y:S02]  /*2ea0*/  LOP3.LUT R66, R16.reuse, 0xa, R17.reuse, 0xfe, !PT ;  /* 0x0000000a10427812 */ /* 0x140fe400078efe11 */
[C-C-:B------:R-:W-:Y:S02]  /*2eb0*/  LOP3.LUT R30, R16.reuse, 0x8, R17.reuse, 0xfe, !PT ;  /* 0x00000008101e7812 */ /* 0x140fe400078efe11 */
[----:B------:R-:W-:-:S02]  /*2ec0*/  LOP3.LUT R28, R16, 0x6, R17, 0xfe, !PT ;  /* 0x00000006101c7812 */ /* 0x000fc400078efe11 */
[C-C-:B-1----:R-:W-:Y:S02]  /*2ed0*/  LOP3.LUT R26, R16.reuse, 0x4, R17.reuse, 0xfe, !PT ;  /* 0x00000004101a7812 */ /* 0x142fe400078efe11 */
[----:B------:R-:W-:Y:S01]  /*2ee0*/  LOP3.LUT R68, R16, 0x2, R17, 0xfe, !PT ;  /* 0x0000000210447812 */ /* 0x000fe200078efe11 */
[----:B------:R-:W-:Y:S01]  /*2ef0*/  IMAD R17, R18, UR4, RZ ;  /* 0x0000000412117c24 */ /* 0x000fe2000f8e02ff */
[C---:B------:R-:W-:Y:S01]  /*2f00*/  ISETP.LT.AND P1, PT, R4.reuse, UR7, !P0 ;  /* 0x0000000704007c0c */ /* 0x040fe2000c721270 */
[-C--:B0-----:R-:W-:Y:S01]  /*2f10*/  IMAD R18, R4, R3.reuse, RZ ;  /* 0x0000000304127224 */ /* 0x081fe200078e02ff */
[----:B------:R-:W-:Y:S01]  /*2f20*/  ULDC.64 UR4, c[0x0][0x220] ;  /* 0x0000880000047ab9 */ /* 0x000fe20000000a00 */
[----:B------:R-:W-:Y:S01]  /*2f30*/  LEA.HI R23, R23, R16, RZ, 0x1a ;  /* 0x0000001017177211 */ /* 0x000fe200078fd0ff */
[-C--:B------:R-:W-:Y:S01]  /*2f40*/  IMAD R29, R26, R3.reuse, RZ ;  /* 0x000000031a1d7224 */ /* 0x080fe200078e02ff */
[----:B------:R0:W-:Y:S01]  /*2f50*/  STSM.16.M88.4 [R45], R32 ;  /* 0x000000202d007844 */ /* 0x0001e20000000200 */
[----:B------:R-:W-:Y:S01]  /*2f60*/  BAR.SYNC.DEFER_BLOCKING 0x0 ;  /* 0x0000000000007b1d */ /* 0x000fe20000010000 */
[----:B------:R-:W-:Y:S01]  /*2f70*/  LEA R16, P2, R17, UR4, 0x1 ;  /* 0x0000000411107c11 */ /* 0x000fe2000f8408ff */
[----:B------:R-:W-:Y:S01]  /*2f80*/  IMAD R31, R28, R3, RZ ;  /* 0x000000031c1f7224 */ /* 0x000fe200078e02ff */
[----:B------:R-:W-:-:S02]  /*2f90*/  ISETP.LT.AND P3, PT, R26, UR7, !P0 ;  /* 0x000000071a007c0c */ /* 0x000fc4000c761270 */
[----:B------:R-:W-:Y:S02]  /*2fa0*/  LEA.HI.X.SX32 R17, R17, UR5, 0x1, P2 ;  /* 0x0000000511117c11 */ /* 0x000fe400090f0eff */
[-C--:B------:R-:W-:Y:S02]  /*2fb0*/  LEA R24, P2, R18, R16.reuse, 0x1 ;  /* 0x0000001012187211 */ /* 0x080fe400078408ff */
[----:B------:R-:W-:Y:S02]  /*2fc0*/  ISETP.LT.AND P4, PT, R28, UR7, !P0 ;  /* 0x000000071c007c0c */ /* 0x000fe4000c781270 */
[----:B------:R-:W-:Y:S01]  /*2fd0*/  LEA.HI.X.SX32 R25, R18, R17, 0x1, P2 ;  /* 0x0000001112197211 */ /* 0x000fe200010f0eff */
[-C--:B0-----:R-:W-:Y:S01]  /*2fe0*/  IMAD R32, R30, R3.reuse, RZ ;  /* 0x000000031e207224 */ /* 0x081fe200078e02ff */
[C---:B------:R-:W-:Y:S01]  /*2ff0*/  ISETP.LT.AND P2, PT, R68.reuse, UR7, !P0 ;  /* 0x0000000744007c0c */ /* 0x040fe2000c741270 */
[----:B------:R-:W-:Y:S01]  /*3000*/  IMAD R68, R68, R3, RZ ;  /* 0x0000000344447224 */ /* 0x000fe200078e02ff */
[----:B------:R-:W-:Y:S01]  /*3010*/  LEA R28, P6, R29, R16, 0x1 ;  /* 0x000000101d1c7211 */ /* 0x000fe200078c08ff */
[----:B------:R-:W-:-:S03]  /*3020*/  IMAD R18, R3, 0x20, R18 ;  /* 0x0000002003127824 */ /* 0x000fc600078e0212 */
[----:B------:R-:W-:Y:S01]  /*3030*/  LEA.HI.X.SX32 R29, R29, R17, 0x1, P6 ;  /* 0x000000111d1d7211 */ /* 0x000fe200030f0eff */
[----:B------:R-:W0:Y:S01]  /*3040*/  LDS.128 R8, [R22] ;  /* 0x0000000016087984 */ /* 0x000e220000000c00 */
[----:B------:R-:W-:Y:S06]  /*3050*/  BAR.SYNC.DEFER_BLOCKING 0x0 ;  /* 0x0000000000007b1d */ /* 0x000fec0000010000 */
[----:B------:R-:W-:Y:S02]  /*3060*/  STSM.16.M88.4 [R45], R40 ;  /* 0x000000282d007844 */ /* 0x000fe40000000200 */
[----:B------:R-:W-:Y:S06]  /*3070*/  BAR.SYNC.DEFER_BLOCKING 0x0 ;  /* 0x0000000000007b1d */ /* 0x000fec0000010000 */
[----:B------:R-:W1:Y:S02]  /*3080*/  LDS.128 R4, [R22] ;  /* 0x0000000016047984 */ /* 0x000e640000000c00 */
[----:B------:R-:W-:Y:S06]  /*3090*/  BAR.SYNC.DEFER_BLOCKING 0x0 ;  /* 0x0000000000007b1d */ /* 0x000fec0000010000 */
[----:B------:R-:W-:Y:S02]  /*30a0*/  STSM.16.M88.4 [R45], R48 ;  /* 0x000000302d007844 */ /* 0x000fe40000000200 */
[----:B------:R-:W-:Y:S06]  /*30b0*/  BAR.SYNC.DEFER_BLOCKING 0x0 ;  /* 0x0000000000007b1d */ /* 0x000fec0000010000 */
[----:B--2---:R2:W-:Y:S01]  /*30c0*/  @P1 STG.E.U16 desc[UR14][R24.64], R12 ;  /* 0x0000000c18001986 */ /* 0x0045e2000c10150e */
[----:B------:R-:W-:-:S04]  /*30d0*/  LEA R26, P1, R68, R16, 0x1 ;  /* 0x00000010441a7211 */ /* 0x000fc800078208ff */
[-C--:B------:R-:W-:Y:S02]  /*30e0*/  LEA.HI.X.SX32 R27, R68, R17.reuse, 0x1, P1 ;  /* 0x00000011441b7211 */ /* 0x080fe400008f0eff */
[----:B------:R-:W-:Y:S02]  /*30f0*/  ISETP.LT.AND P1, PT, R30, UR7, !P0 ;  /* 0x000000071e007c0c */ /* 0x000fe4000c721270 */
[-C--:B------:R-:W-:Y:S01]  /*3100*/  LEA R30, P5, R31, R16.reuse, 0x1 ;  /* 0x000000101f1e7211 */ /* 0x080fe200078a08ff */
[----:B------:R3:W-:Y:S01]  /*3110*/  @P2 STG.E.U16 desc[UR14][R26.64], R13 ;  /* 0x0000000d1a002986 */ /* 0x0007e2000c10150e */
[----:B------:R-:W-:Y:S02]  /*3120*/  ISETP.LT.AND P2, PT, R21, UR7, !P0 ;  /* 0x0000000715007c0c */ /* 0x000fe4000c741270 */
[----:B------:R-:W-:Y:S01]  /*3130*/  LEA.HI.X.SX32 R31, R31, R17, 0x1, P5 ;  /* 0x000000111f1f7211 */ /* 0x000fe200028f0eff */
[----:B------:R4:W-:Y:S01]  /*3140*/  @P3 STG.E.U16 desc[UR14][R28.64], R14 ;  /* 0x0000000e1c003986 */ /* 0x0009e2000c10150e */
[----:B--2---:R-:W-:-:S02]  /*3150*/  LEA R24, P6, R32, R16, 0x1 ;  /* 0x0000001020187211 */ /* 0x004fc400078c08ff */
[----:B------:R-:W-:Y:S01]  /*3160*/  ISETP.LT.AND P5, PT, R66, UR7, !P0 ;  /* 0x0000000742007c0c */ /* 0x000fe2000c7a1270 */
[----:B------:R2:W-:Y:S01]  /*3170*/  @P4 STG.E.U16 desc[UR14][R30.64], R15 ;  /* 0x0000000f1e004986 */ /* 0x0005e2000c10150e */
[----:B------:R-:W-:Y:S01]  /*3180*/  PRMT R21, R12, 0x7632, R21 ;  /* 0x000076320c157816 */ /* 0x000fe20000000015 */
[----:B------:R-:W-:Y:S01]  /*3190*/  IMAD R66, R66, R3, RZ ;  /* 0x0000000342427224 */ /* 0x000fe200078e02ff */
[----:B------:R-:W-:Y:S02]  /*31a0*/  LEA.HI.X.SX32 R25, R32, R17, 0x1, P6 ;  /* 0x0000001120197211 */ /* 0x000fe400030f0eff */
[C---:B------:R-:W-:Y:S01]  /*31b0*/  ISETP.LT.AND P4, PT, R64.reuse, UR7, !P0 ;  /* 0x0000000740007c0c */ /* 0x040fe2000c781270 */
[-C--:B------:R-:W-:Y:S01]  /*31c0*/  IMAD R64, R64, R3.reuse, RZ ;  /* 0x0000000340407224 */ /* 0x080fe200078e02ff */
[-C--:B------:R-:W-:Y:S01]  /*31d0*/  LEA R12, P6, R66, R16.reuse, 0x1 ;  /* 0x00000010420c7211 */ /* 0x080fe200078c08ff */
[----:B------:R5:W-:Y:S01]  /*31e0*/  @P1 STG.E.U16 desc[UR14][R24.64], R21 ;  /* 0x0000001518001986 */ /* 0x000be2000c10150e */
[C---:B------:R-:W-:Y:S01]  /*31f0*/  ISETP.LT.AND P3, PT, R62.reuse, UR7, !P0 ;  /* 0x000000073e007c0c */ /* 0x040fe2000c761270 */
[----:B------:R-:W-:Y:S01]  /*3200*/  IMAD R62, R62, R3, RZ ;  /* 0x000000033e3e7224 */ /* 0x000fe200078e02ff */
[----:B---3--:R-:W-:-:S02]  /*3210*/  LEA R26, P1, R64, R16, 0x1 ;  /* 0x00000010401a7211 */ /* 0x008fc400078208ff */
[----:B----4-:R-:W-:Y:S02]  /*3220*/  PRMT R29, R14, 0x7632, R29 ;  /* 0x000076320e1d7816 */ /* 0x010fe4000000001d */
[----:B------:R-:W-:Y:S02]  /*3230*/  LEA.HI.X.SX32 R27, R64, R17, 0x1, P1 ;  /* 0x00000011401b7211 */ /* 0x000fe400008f0eff */
[C---:B------:R-:W-:Y:S01]  /*3240*/  ISETP.LT.AND P1, PT, R60.reuse, UR7, !P0 ;  /* 0x000000073c007c0c */ /* 0x040fe2000c721270 */
[----:B------:R-:W-:Y:S01]  /*3250*/  IMAD R60, R60, R3, RZ ;  /* 0x000000033c3c7224 */ /* 0x000fe200078e02ff */
[----:B--2---:R-:W-:Y:S02]  /*3260*/  PRMT R30, R15, 0x7632, R30 ;  /* 0x000076320f1e7816 */ /* 0x004fe4000000001e */
[----:B-----5:R-:W-:Y:S02]  /*3270*/  PRMT R25, R13, 0x7632, R25 ;  /* 0x000076320d197816 */ /* 0x020fe40000000019 */
[----:B------:R-:W-:-:S02]  /*3280*/  LEA.HI.X.SX32 R13, R66, R17, 0x1, P6 ;  /* 0x00000011420d7211 */ /* 0x000fc400030f0eff */
[----:B------:R-:W-:-:S03]  /*3290*/  LEA R14, P6, R62, R16, 0x1 ;  /* 0x000000103e0e7211 */ /* 0x000fc600078c08ff */
[----:B------:R2:W-:Y:S01]  /*32a0*/  @P5 STG.E.U16 desc[UR14][R12.64], R25 ;  /* 0x000000190c005986 */ /* 0x0005e2000c10150e */
[----:B------:R-:W-:Y:S02]  /*32b0*/  LEA.HI.X.SX32 R15, R62, R17, 0x1, P6 ;  /* 0x000000113e0f7211 */ /* 0x000fe400030f0eff */
[-C--:B------:R-:W-:Y:S01]  /*32c0*/  LEA R24, P5, R60, R16.reuse, 0x1 ;  /* 0x000000103c187211 */ /* 0x080fe200078a08ff */
[----:B------:R3:W-:Y:S01]  /*32d0*/  @P4 STG.E.U16 desc[UR14][R26.64], R29 ;  /* 0x0000001d1a004986 */ /* 0x0007e2000c10150e */
[C---:B------:R-:W-:Y:S01]  /*32e0*/  ISETP.LT.AND P4, PT, R58.reuse, UR7, !P0 ;  /* 0x000000073a007c0c */ /* 0x040fe2000c781270 */
[-C--:B------:R-:W-:Y:S02]  /*32f0*/  IMAD R58, R58, R3.reuse, RZ ;  /* 0x000000033a3a7224 */ /* 0x080fe400078e02ff */
[----:B------:R4:W-:Y:S01]  /*3300*/  @P3 STG.E.U16 desc[UR14][R14.64], R30 ;  /* 0x0000001e0e003986 */ /* 0x0009e2000c10150e */
[C---:B------:R-:W-:Y:S01]  /*3310*/  ISETP.LT.AND P3, PT, R56.reuse, UR7, !P0 ;  /* 0x0000000738007c0c */ /* 0x040fe2000c761270 */
[----:B------:R-:W-:Y:S01]  /*3320*/  IMAD R56, R56, R3, RZ ;  /* 0x0000000338387224 */ /* 0x000fe200078e02ff */
[----:B------:R-:W-:-:S02]  /*3330*/  LEA R28, P6, R58, R16, 0x1 ;  /* 0x000000103a1c7211 */ /* 0x000fc400078c08ff */
[----:B--2---:R-:W-:Y:S02]  /*3340*/  LEA.HI.X.SX32 R25, R60, R17, 0x1, P5 ;  /* 0x000000113c197211 */ /* 0x004fe400028f0eff */
[C---:B------:R-:W-:Y:S01]  /*3350*/  ISETP.LT.AND P5, PT, R54.reuse, UR7, !P0 ;  /* 0x0000000736007c0c */ /* 0x040fe2000c7a1270 */
[----:B------:R-:W-:Y:S01]  /*3360*/  IMAD R54, R54, R3, RZ ;  /* 0x0000000336367224 */ /* 0x000fe200078e02ff */
[-C--:B---3--:R-:W-:Y:S01]  /*3370*/  LEA.HI.X.SX32 R29, R58, R17.reuse, 0x1, P6 ;  /* 0x000000113a1d7211 */ /* 0x088fe200030f0eff */
[----:B0-----:R0:W-:Y:S01]  /*3380*/  @P1 STG.E.U16 desc[UR14][R24.64], R8 ;  /* 0x0000000818001986 */ /* 0x0011e2000c10150e */
[-C--:B------:R-:W-:Y:S02]  /*3390*/  LEA R12, P1, R56, R16.reuse, 0x1 ;  /* 0x00000010380c7211 */ /* 0x080fe400078208ff */
[----:B----4-:R-:W-:Y:S01]  /*33a0*/  LEA R14, P6, R54, R16, 0x1 ;  /* 0x00000010360e7211 */ /* 0x010fe200078c08ff */
[----:B------:R2:W-:Y:S01]  /*33b0*/  @P4 STG.E.U16 desc[UR14][R28.64], R9 ;  /* 0x000000091c004986 */ /* 0x0005e2000c10150e */
[----:B------:R-:W-:-:S02]  /*33c0*/  LEA.HI.X.SX32 R13, R56, R17, 0x1, P1 ;  /* 0x00000011380d7211 */ /* 0x000fc400008f0eff */
[C---:B------:R-:W-:Y:S01]  /*33d0*/  ISETP.LT.AND P4, PT, R52.reuse, UR7, !P0 ;  /* 0x0000000734007c0c */ /* 0x040fe2000c781270 */
[----:B------:R-:W-:Y:S01]  /*33e0*/  IMAD R52, R52, R3, RZ ;  /* 0x0000000334347224 */ /* 0x000fe200078e02ff */
[----:B------:R-:W-:Y:S01]  /*33f0*/  LEA.HI.X.SX32 R15, R54, R17, 0x1, P6 ;  /* 0x00000011360f7211 */ /* 0x000fe200030f0eff */
[----:B------:R3:W-:Y:S01]  /*3400*/  @P3 STG.E.U16 desc[UR14][R12.64], R10 ;  /* 0x0000000a0c003986 */ /* 0x0007e2000c10150e */
[C---:B------:R-:W-:Y:S01]  /*3410*/  ISETP.LT.AND P3, PT, R46.reuse, UR7, !P0 ;  /* 0x000000072e007c0c */ /* 0x040fe2000c761270 */
[----:B------:R-:W-:Y:S01]  /*3420*/  IMAD R46, R46, R3, RZ ;  /* 0x000000032e2e7224 */ /* 0x000fe200078e02ff */
[----:B0-----:R-:W-:Y:S01]  /*3430*/  LEA R24, P6, R52, R16, 0x1 ;  /* 0x0000001034187211 */ /* 0x001fe200078c08ff */
[----:B------:R0:W-:Y:S01]  /*3440*/  @P5 STG.E.U16 desc[UR14][R14.64], R11 ;  /* 0x0000000b0e005986 */ /* 0x0001e2000c10150e */
[----:B------:R-:W-:Y:S02]  /*3450*/  ISETP.LT.AND P1, PT, R36, UR7, !P0 ;  /* 0x0000000724007c0c */ /* 0x000fe4000c721270 */
[----:B------:R-:W-:-:S02]  /*3460*/  LEA.HI.X.SX32 R25, R52, R17, 0x1, P6 ;  /* 0x0000001134197211 */ /* 0x000fc400030f0eff */
[----:B--2---:R-:W-:Y:S02]  /*3470*/  PRMT R9, R8, 0x7632, R9 ;  /* 0x0000763208097816 */ /* 0x004fe40000000009 */
[C---:B------:R-:W-:Y:S01]  /*3480*/  ISETP.LT.AND P6, PT, R44.reuse, UR7, !P0 ;  /* 0x000000072c007c0c */ /* 0x040fe2000c7c1270 */
[----:B------:R-:W-:Y:S01]  /*3490*/  IMAD R44, R44, R3, RZ ;  /* 0x000000032c2c7224 */ /* 0x000fe200078e02ff */
[CC--:B------:R-:W-:Y:S01]  /*34a0*/  LEA R26, P5, R46.reuse, R16.reuse, 0x1 ;  /* 0x000000102e1a7211 */ /* 0x0c0fe200078a08ff */
[----:B------:R2:W-:Y:S01]  /*34b0*/  @P4 STG.E.U16 desc[UR14][R24.64], R9 ;  /* 0x0000000918004986 */ /* 0x0005e2000c10150e */
[----:B---3--:R-:W-:Y:S02]  /*34c0*/  PRMT R13, R9, 0x7632, R13 ;  /* 0x00007632090d7816 */ /* 0x008fe4000000000d */
[----:B------:R-:W-:Y:S02]  /*34d0*/  LEA.HI.X.SX32 R27, R46, R17, 0x1, P5 ;  /* 0x000000112e1b7211 */ /* 0x000fe400028f0eff */
[----:B------:R-:W-:-:S02]  /*34e0*/  LEA R8, P4, R44, R16, 0x1 ;  /* 0x000000102c087211 */ /* 0x000fc400078808ff */
[----:B0-----:R-:W-:Y:S01]  /*34f0*/  PRMT R11, R10, 0x7632, R11 ;  /* 0x000076320a0b7816 */ /* 0x001fe2000000000b */
[----:B------:R0:W-:Y:S01]  /*3500*/  @P3 STG.E.U16 desc[UR14][R26.64], R13 ;  /* 0x0000000d1a003986 */ /* 0x0001e2000c10150e */
[C---:B------:R-:W-:Y:S01]  /*3510*/  ISETP.LT.AND P3, PT, R38.reuse, UR7, !P0 ;  /* 0x0000000726007c0c */ /* 0x040fe2000c761270 */
[----:B------:R-:W-:Y:S01]  /*3520*/  IMAD R38, R38, R3, RZ ;  /* 0x0000000326267224 */ /* 0x000fe200078e02ff */
[----:B--2---:R-:W-:Y:S01]  /*3530*/  LEA.HI.X.SX32 R9, R44, R17, 0x1, P4 ;  /* 0x000000112c097211 */ /* 0x004fe200020f0eff */
[----:B------:R-:W-:Y:S01]  /*3540*/  IMAD R24, R3, 0x2, R18 ;  /* 0x0000000203187824 */ /* 0x000fe200078e0212 */
[----:B------:R-:W-:Y:S02]  /*3550*/  ISETP.LT.AND P4, PT, R61, UR7, !P0 ;  /* 0x000000073d007c0c */ /* 0x000fe4000c781270 */
[-C--:B------:R-:W-:Y:S01]  /*3560*/  LEA R12, P5, R38, R16.reuse, 0x1 ;  /* 0x00000010260c7211 */ /* 0x080fe200078a08ff */
[----:B------:R2:W-:Y:S01]  /*3570*/  @P6 STG.E.U16 desc[UR14][R8.64], R11 ;  /* 0x0000000b08006986 */ /* 0x0005e2000c10150e */
[----:B------:R-:W-:-:S02]  /*3580*/  LEA R10, P6, R18, R16, 0x1 ;  /* 0x00000010120a7211 */ /* 0x000fc400078c08ff */
[-C--:B0-----:R-:W-:Y:S02]  /*3590*/  LEA.HI.X.SX32 R13, R38, R17.reuse, 0x1, P5 ;  /* 0x00000011260d7211 */ /* 0x081fe400028f0eff */
[----:B------:R-:W-:Y:S02]  /*35a0*/  ISETP.LT.AND P5, PT, R59, UR7, !P0 ;  /* 0x000000073b007c0c */ /* 0x000fe4000c7a1270 */
[----:B--2---:R-:W-:Y:S02]  /*35b0*/  PRMT R9, R11, 0x7632, R9 ;  /* 0x000076320b097816 */ /* 0x004fe40000000009 */
[-C--:B------:R-:W-:Y:S01]  /*35c0*/  LEA.HI.X.SX32 R11, R18, R17.reuse, 0x1, P6 ;  /* 0x00000011120b7211 */ /* 0x080fe200030f0eff */
[----:B------:R-:W-:Y:S01]  /*35d0*/  IMAD R18, R3, 0x2, R24 ;  /* 0x0000000203127824 */ /* 0x000fe200078e0218 */
[CC--:B------:R-:W-:Y:S01]  /*35e0*/  LEA R14, P6, R24.reuse, R16.reuse, 0x1 ;  /* 0x00000010180e7211 */ /* 0x0c0fe200078c08ff */
[----:B------:R0:W-:Y:S01]  /*35f0*/  @P3 STG.E.U16 desc[UR14][R12.64], R9 ;  /* 0x000000090c003986 */ /* 0x0001e2000c10150e */
[----:B------:R-:W-:Y:S01]  /*3600*/  ISETP.LT.AND P3, PT, R57, UR7, !P0 ;  /* 0x0000000739007c0c */ /* 0x000fe2000c761270 */
[----:B------:R-:W-:Y:S01]  /*3610*/  IMAD R8, R3, 0x2, R18 ;  /* 0x0000000203087824 */ /* 0x000fe200078e0212 */
[----:B------:R-:W-:Y:S01]  /*3620*/  LEA.HI.X.SX32 R15, R24, R17, 0x1, P6 ;  /* 0x00000011180f7211 */ /* 0x000fe200030f0eff */
[----:B-1----:R-:W-:Y:S01]  /*3630*/  @P4 STG.E.U16 desc[UR14][R10.64], R4 ;  /* 0x000000040a004986 */ /* 0x002fe2000c10150e */
[----:B------:R-:W-:-:S02]  /*3640*/  LEA R24, P6, R18, R16, 0x1 ;  /* 0x0000001012187211 */ /* 0x000fc400078c08ff */
[----:B------:R-:W-:Y:S01]  /*3650*/  ISETP.LT.AND P4, PT, R55, UR7, !P0 ;  /* 0x0000000737007c0c */ /* 0x000fe2000c781270 */
[----:B------:R1:W-:Y:S01]  /*3660*/  @P5 STG.E.U16 desc[UR14][R14.64], R5 ;  /* 0x000000050e005986 */ /* 0x0003e2000c10150e */
[-C--:B------:R-:W-:Y:S01]  /*3670*/  LEA.HI.X.SX32 R25, R18, R17.reuse, 0x1, P6 ;  /* 0x0000001112197211 */ /* 0x080fe200030f0eff */
[----:B------:R-:W-:Y:S01]  /*3680*/  IMAD R18, R3, 0x2, R8 ;  /* 0x0000000203127824 */ /* 0x000fe200078e0208 */
[----:B------:R-:W-:Y:S02]  /*3690*/  ISETP.LT.AND P5, PT, R53, UR7, !P0 ;  /* 0x0000000735007c0c */ /* 0x000fe4000c7a1270 */
[C---:B0-----:R-:W-:Y:S01]  /*36a0*/  LEA R12, P6, R8.reuse, R16, 0x1 ;  /* 0x00000010080c7211 */ /* 0x041fe200078c08ff */
[----:B------:R-:W-:Y:S01]  /*36b0*/  @P3 STG.E.U16 desc[UR14][R24.64], R6 ;  /* 0x0000000618003986 */ /* 0x000fe2000c10150e */
[----:B------:R-:W-:Y:S01]  /*36c0*/  IMAD R28, R3, 0x2, R18 ;  /* 0x00000002031c7824 */ /* 0x000fe200078e0212 */
[----:B------:R-:W-:Y:S02]  /*36d0*/  ISETP.LT.AND P3, PT, R47, UR7, !P0 ;  /* 0x000000072f007c0c */ /* 0x000fe4000c761270 */
[----:B------:R-:W-:-:S02]  /*36e0*/  LEA.HI.X.SX32 R13, R8, R17, 0x1, P6 ;  /* 0x00000011080d7211 */ /* 0x000fc400030f0eff */
[----:B------:R-:W0:Y:S01]  /*36f0*/  LDS.128 R8, [R22] ;  /* 0x0000000016087984 */ /* 0x000e220000000c00 */
[-C--:B------:R-:W-:Y:S02]  /*3700*/  LEA R26, P6, R18, R16.reuse, 0x1 ;  /* 0x00000010121a7211 */ /* 0x080fe400078c08ff */
[----:B-1----:R-:W-:Y:S01]  /*3710*/  PRMT R15, R4, 0x7632, R15 ;  /* 0x00007632040f7816 */ /* 0x002fe2000000000f */
[----:B------:R-:W-:Y:S01]  /*3720*/  VIADD R4, R23, 0x2e ;  /* 0x0000002e17047836 */ /* 0x000fe20000000000 */
[----:B------:R-:W-:Y:S01]  /*3730*/  LEA.HI.X.SX32 R27, R18, R17, 0x1, P6 ;  /* 0x00000011121b7211 */ /* 0x000fe200030f0eff */
[----:B------:R1:W-:Y:S01]  /*3740*/  @P4 STG.E.U16 desc[UR14][R12.64], R7 ;  /* 0x000000070c004986 */ /* 0x0003e2000c10150e */
[----:B------:R-:W-:Y:S01]  /*3750*/  LEA R14, P6, R28, R16, 0x1 ;  /* 0x000000101c0e7211 */ /* 0x000fe200078c08ff */
[----:B------:R-:W-:Y:S01]  /*3760*/  IMAD R18, R3, 0x2, R28 ;  /* 0x0000000203127824 */ /* 0x000fe200078e021c */
[----:B------:R-:W-:Y:S01]  /*3770*/  ISETP.LT.AND P4, PT, R39, UR7, !P0 ;  /* 0x0000000727007c0c */ /* 0x000fe2000c781270 */
[----:B------:R2:W-:Y:S01]  /*3780*/  @P5 STG.E.U16 desc[UR14][R26.64], R15 ;  /* 0x0000000f1a005986 */ /* 0x0005e2000c10150e */
[----:B------:R-:W-:Y:S01]  /*3790*/  PRMT R5, R5, 0x7632, R5 ;  /* 0x0000763205057816 */ /* 0x000fe20000000005 */
[C---:B------:R-:W-:Y:S01]  /*37a0*/  IMAD R21, R4.reuse, R3, RZ ;  /* 0x0000000304157224 */ /* 0x040fe200078e02ff */
[----:B------:R-:W-:-:S02]  /*37b0*/  ISETP.LT.AND P5, PT, R4, UR7, !P0 ;  /* 0x0000000704007c0c */ /* 0x000fc4000c7a1270 */
[----:B-1----:R-:W-:Y:S02]  /*37c0*/  PRMT R7, R6, 0x7632, R7 ;  /* 0x0000763206077816 */ /* 0x002fe40000000007 */
[----:B--2---:R-:W-:Y:S02]  /*37d0*/  LEA.HI.X.SX32 R15, R28, R17, 0x1, P6 ;  /* 0x000000111c0f7211 */ /* 0x004fe400030f0eff */
[----:B------:R-:W-:-:S03]  /*37e0*/  LEA R4, P6, R18, R16, 0x1 ;  /* 0x0000001012047211 */ /* 0x000fc600078c08ff */
[----:B------:R1:W-:Y:S01]  /*37f0*/  @P3 STG.E.U16 desc[UR14][R14.64], R5 ;  /* 0x000000050e003986 */ /* 0x0003e2000c10150e */
[----:B------:R-:W-:Y:S02]  /*3800*/  ISETP.LT.AND P3, PT, R37, UR7, !P0 ;  /* 0x0000000725007c0c */ /* 0x000fe4000c761270 */
[----:B-1----:R-:W-:Y:S01]  /*3810*/  LEA.HI.X.SX32 R5, R18, R17, 0x1, P6 ;  /* 0x0000001112057211 */ /* 0x002fe200030f0eff */
[----:B------:R-:W-:Y:S01]  /*3820*/  IMAD R18, R3, 0x4, R18 ;  /* 0x0000000403127824 */ /* 0x000fe200078e0212 */
[-C--:B------:R-:W-:Y:S02]  /*3830*/  LEA R12, P6, R21, R16.reuse, 0x1 ;  /* 0x00000010150c7211 */ /* 0x080fe400078c08ff */
[----:B------:R-:W-:Y:S01]  /*3840*/  PRMT R15, R7, 0x7632, R15 ;  /* 0x00007632070f7816 */ /* 0x000fe2000000000f */
[----:B------:R1:W-:Y:S01]  /*3850*/  @P4 STG.E.U16 desc[UR14][R4.64], R7 ;  /* 0x0000000704004986 */ /* 0x0003e2000c10150e */
[----:B------:R-:W-:Y:S01]  /*3860*/  IMAD R22, R3, 0x2, R18 ;  /* 0x0000000203167824 */ /* 0x000fe200078e0212 */
[----:B------:R-:W-:-:S02]  /*3870*/  LEA R6, P4, R18, R16, 0x1 ;  /* 0x0000001012067211 */ /* 0x000fc400078808ff */
[----:B------:R-:W-:Y:S02]  /*3880*/  LEA.HI.X.SX32 R13, R21, R17, 0x1, P6 ;  /* 0x00000011150d7211 */ /* 0x000fe400030f0eff */
[----:B------:R-:W-:-:S03]  /*3890*/  LEA R14, P6, R22, R16, 0x1 ;  /* 0x00000010160e7211 */ /* 0x000fc600078c08ff */
[----:B------:R2:W-:Y:S01]  /*38a0*/  @P5 STG.E.U16 desc[UR14][R12.64], R15 ;  /* 0x0000000f0c005986 */ /* 0x0005e2000c10150e */
[----:B------:R-:W-:Y:S01]  /*38b0*/  ISETP.LT.AND P5, PT, R20, UR7, !P0 ;  /* 0x0000000714007c0c */ /* 0x000fe2000c7a1270 */
[----:B------:R-:W-:Y:S01]  /*38c0*/  VIADD R20, R23, 0x3e ;  /* 0x0000003e17147836 */ /* 0x000fe20000000000 */
[----:B-1----:R-:W-:Y:S01]  /*38d0*/  LEA.HI.X.SX32 R7, R18, R17, 0x1, P4 ;  /* 0x0000001112077211 */ /* 0x002fe200020f0eff */
[----:B------:R-:W-:Y:S01]  /*38e0*/  IMAD R18, R3, 0x2, R22 ;  /* 0x0000000203127824 */ /* 0x000fe200078e0216 */
[----:B------:R-:W-:Y:S01]  /*38f0*/  ISETP.LT.AND P4, PT, R19, UR7, !P0 ;  /* 0x0000000713007c0c */ /* 0x000fe2000c781270 */
[----:B------:R-:W-:Y:S02]  /*3900*/  IMAD R21, R20, R3, RZ ;  /* 0x0000000314157224 */ /* 0x000fe400078e02ff */
[----:B0-----:R-:W-:Y:S01]  /*3910*/  @P3 STG.E.U16 desc[UR14][R6.64], R8 ;  /* 0x0000000806003986 */ /* 0x001fe2000c10150e */
[----:B--2---:R-:W-:Y:S01]  /*3920*/  LEA.HI.X.SX32 R15, R22, R17, 0x1, P6 ;  /* 0x00000011160f7211 */ /* 0x004fe200030f0eff */
[----:B------:R-:W-:-:S04]  /*3930*/  IMAD R22, R3, 0x2, R18 ;  /* 0x0000000203167824 */ /* 0x000fc800078e0212 */
[C---:B------:R-:W-:Y:S01]  /*3940*/  IMAD R24, R3.reuse, 0x2, R22 ;  /* 0x0000000203187824 */ /* 0x040fe200078e0216 */
[----:B------:R0:W-:Y:S01]  /*3950*/  @P1 STG.E.U16 desc[UR14][R14.64], R9 ;  /* 0x000000090e001986 */ /* 0x0001e2000c10150e */
[-C--:B------:R-:W-:Y:S02]  /*3960*/  LEA R4, P1, R18, R16.reuse, 0x1 ;  /* 0x0000001012047211 */ /* 0x080fe400078208ff */
[C---:B------:R-:W-:Y:S01]  /*3970*/  IMAD R26, R3.reuse, 0x2, R24 ;  /* 0x00000002031a7824 */ /* 0x040fe200078e0218 */
[-C--:B------:R-:W-:Y:S02]  /*3980*/  LEA R12, P3, R22, R16.reuse, 0x1 ;  /* 0x00000010160c7211 */ /* 0x080fe400078608ff */
[-C--:B------:R-:W-:Y:S01]  /*3990*/  LEA.HI.X.SX32 R5, R18, R17.reuse, 0x1, P1 ;  /* 0x0000001112057211 */ /* 0x080fe200008f0eff */
[----:B------:R-:W-:Y:S01]  /*39a0*/  IMAD R3, R3, 0x2, R26 ;  /* 0x0000000203037824 */ /* 0x000fe200078e021a */
[----:B------:R-:W-:Y:S02]  /*39b0*/  LEA R18, P1, R24, R16, 0x1 ;  /* 0x0000001018127211 */ /* 0x000fe400078208ff */
[-C--:B------:R-:W-:Y:S01]  /*39c0*/  LEA.HI.X.SX32 R13, R22, R17.reuse, 0x1, P3 ;  /* 0x00000011160d7211 */ /* 0x080fe200018f0eff */
[----:B------:R1:W-:Y:S01]  /*39d0*/  @P5 STG.E.U16 desc[UR14][R4.64], R10 ;  /* 0x0000000a04005986 */ /* 0x0003e2000c10150e */
[----:B------:R-:W-:-:S02]  /*39e0*/  LEA.HI.X.SX32 R19, R24, R17, 0x1, P1 ;  /* 0x0000001118137211 */ /* 0x000fc400008f0eff */
[CC--:B0-----:R-:W-:Y:S01]  /*39f0*/  LEA R14, P1, R3.reuse, R16.reuse, 0x1 ;  /* 0x00000010030e7211 */ /* 0x0c1fe200078208ff */
[----:B------:R1:W-:Y:S01]  /*3a00*/  @P4 STG.E.U16 desc[UR14][R12.64], R11 ;  /* 0x0000000b0c004986 */ /* 0x0003e2000c10150e */
[----:B------:R-:W-:Y:S02]  /*3a10*/  ISETP.LT.AND P3, PT, R2, UR7, !P0 ;  /* 0x0000000702007c0c */ /* 0x000fe4000c761270 */
[----:B------:R-:W-:Y:S02]  /*3a20*/  LEA.HI.X.SX32 R15, R3, R17, 0x1, P1 ;  /* 0x00000011030f7211 */ /* 0x000fe400008f0eff */
[----:B------:R-:W-:Y:S02]  /*3a30*/  ISETP.LT.AND P1, PT, R0, UR7, !P0 ;  /* 0x0000000700007c0c */ /* 0x000fe4000c721270 */
[----:B------:R-:W-:Y:S02]  /*3a40*/  ISETP.LT.AND P0, PT, R20, UR7, !P0 ;  /* 0x0000000714007c0c */ /* 0x000fe4000c701270 */
[----:B------:R-:W-:-:S02]  /*3a50*/  LEA R6, P6, R26, R16, 0x1 ;  /* 0x000000101a067211 */ /* 0x000fc400078c08ff */
[----:B------:R-:W-:Y:S02]  /*3a60*/  PRMT R9, R8, 0x7632, R9 ;  /* 0x0000763208097816 */ /* 0x000fe40000000009 */
[-C--:B------:R-:W-:Y:S02]  /*3a70*/  LEA.HI.X.SX32 R7, R26, R17.reuse, 0x1, P6 ;  /* 0x000000111a077211 */ /* 0x080fe400030f0eff */
[----:B------:R-:W-:Y:S01]  /*3a80*/  PRMT R3, R9, 0x7632, R3 ;  /* 0x0000763209037816 */ /* 0x000fe20000000003 */
[----:B------:R1:W-:Y:S01]  /*3a90*/  @P3 STG.E.U16 desc[UR14][R18.64], R9 ;  /* 0x0000000912003986 */ /* 0x0003e2000c10150e */
[----:B------:R-:W-:Y:S02]  /*3aa0*/  PRMT R0, R10, 0x7632, R0 ;  /* 0x000076320a007816 */ /* 0x000fe40000000000 */
[C---:B------:R-:W-:Y:S01]  /*3ab0*/  LEA R16, P6, R21.reuse, R16, 0x1 ;  /* 0x0000001015107211 */ /* 0x040fe200078c08ff */
[----:B------:R1:W-:Y:S03]  /*3ac0*/  @P2 STG.E.U16 desc[UR14][R6.64], R3 ;  /* 0x0000000306002986 */ /* 0x0003e6000c10150e */
[----:B------:R-:W-:Y:S01]  /*3ad0*/  LEA.HI.X.SX32 R17, R21, R17, 0x1, P6 ;  /* 0x0000001115117211 */ /* 0x000fe200030f0eff */
[----:B------:R1:W-:Y:S01]  /*3ae0*/  @P1 STG.E.U16 desc[UR14][R14.64], R0 ;  /* 0x000000000e001986 */ /* 0x0003e2000c10150e */
[----:B------:R-:W-:Y:S07]  /*3af0*/  @!P0 EXIT ;  /* 0x000000000000894d */ /* 0x000fee0003800000 */
[----:B------:R-:W-:-:S05]  /*3b00*/  PRMT R8, R11, 0x7632, R8 ;  /* 0x000076320b087816 */ /* 0x000fca0000000008 */
[----:B------:R-:W-:Y:S01]  /*3b10*/  STG.E.U16 desc[UR14][R16.64], R8 ;  /* 0x0000000810007986 */ /* 0x000fe2000c10150e */
[----:B------:R-:W-:Y:S05]  /*3b20*/  EXIT ;  /* 0x000000000000794d */ /* 0x000fea0003800000 */
.L_x_2:
[----:B------:R-:W-:-:S00]  /*3b30*/  BRA `(.L_x_2) ;  /* 0xfffffffc00fc7947 */ /* 0x000fc0000383ffff */
[----:B------:R-:W-:-:S00]  /*3b40*/  NOP ;  /* 0x0000000000007918 */ /* 0x000fc00000000000 */
        /* <DEDUP_REMOVED lines=11> */
.L_x_3:


//--------------------- .nv.shared.matmul_kernel  --------------------------
	.section	.nv.shared.matmul_kernel,"aw",@nobits
	.sectionflags	@""
	.align	16
	.zero		1024


//--------------------- .nv.shared.reserved.0     --------------------------
	.section	.nv.shared.reserved.0,"aw",@nobits
	.weak		__nv_reservedSMEM_offset_0_alias
	.size		__nv_reservedSMEM_offset_0_alias, 0, 0
	.other		__nv_reservedSMEM_offset_0_alias,@"STO_CUDA_RESERVED_SHARED STV_DEFAULT"
__nv_reservedSMEM_offset_0_alias:
	.zero		0


//--------------------- .nv.constant0.matmul_kernel --------------------------
	.section	.nv.constant0.matmul_kernel,"a",@progbits
	.sectionflags	@""
	.align	4
.nv.constant0.matmul_kernel:
	.zero		608


//--------------------- SYMBOLS --------------------------

	.type		.nv.reservedSmem.offset0,@object
	.size		.nv.reservedSmem.offset0,0x4
